//
// Generated by NVIDIA NVVM Compiler
//
// Compiler Build ID: CL-36424714
// Cuda compilation tools, release 13.0, V13.0.88
// Based on NVVM 20.0.0
//

.version 9.0
.target sm_100
.address_size 64

	// .globl	_Z28k_nearest_neighbor_2d_kerneliiiiPKfS0_Pl

.visible .entry _Z28k_nearest_neighbor_2d_kerneliiiiPKfS0_Pl(
	.param .u32 _Z28k_nearest_neighbor_2d_kerneliiiiPKfS0_Pl_param_0,
	.param .u32 _Z28k_nearest_neighbor_2d_kerneliiiiPKfS0_Pl_param_1,
	.param .u32 _Z28k_nearest_neighbor_2d_kerneliiiiPKfS0_Pl_param_2,
	.param .u32 _Z28k_nearest_neighbor_2d_kerneliiiiPKfS0_Pl_param_3,
	.param .u64 .ptr .align 1 _Z28k_nearest_neighbor_2d_kerneliiiiPKfS0_Pl_param_4,
	.param .u64 .ptr .align 1 _Z28k_nearest_neighbor_2d_kerneliiiiPKfS0_Pl_param_5,
	.param .u64 .ptr .align 1 _Z28k_nearest_neighbor_2d_kerneliiiiPKfS0_Pl_param_6
)
{
	.local .align 16 .b8 	__local_depot0[256];
	.reg .b64 	%SP;
	.reg .b64 	%SPL;
	.reg .pred 	%p<19>;
	.reg .b32 	%r<70>;
	.reg .b32 	%f<12>;
	.reg .b64 	%rd<94>;

	mov.u64 	%SPL, __local_depot0;
	ld.param.u32 	%r29, [_Z28k_nearest_neighbor_2d_kerneliiiiPKfS0_Pl_param_0];
	ld.param.u32 	%r26, [_Z28k_nearest_neighbor_2d_kerneliiiiPKfS0_Pl_param_1];
	ld.param.u32 	%r27, [_Z28k_nearest_neighbor_2d_kerneliiiiPKfS0_Pl_param_2];
	ld.param.u32 	%r28, [_Z28k_nearest_neighbor_2d_kerneliiiiPKfS0_Pl_param_3];
	ld.param.u64 	%rd21, [_Z28k_nearest_neighbor_2d_kerneliiiiPKfS0_Pl_param_4];
	ld.param.u64 	%rd22, [_Z28k_nearest_neighbor_2d_kerneliiiiPKfS0_Pl_param_5];
	ld.param.u64 	%rd23, [_Z28k_nearest_neighbor_2d_kerneliiiiPKfS0_Pl_param_6];
	cvta.to.global.u64 	%rd1, %rd23;
	add.u64 	%rd2, %SPL, 0;
	add.u64 	%rd3, %SPL, 128;
	mov.u32 	%r1, %ctaid.y;
	mov.u32 	%r30, %ctaid.x;
	mov.u32 	%r31, %ntid.x;
	mov.u32 	%r32, %tid.x;
	mad.lo.s32 	%r2, %r30, %r31, %r32;
	setp.ge.s32 	%p1, %r1, %r29;
	setp.ge.s32 	%p2, %r2, %r26;
	or.pred  	%p3, %p1, %p2;
	@%p3 bra 	$L__BB0_23;
	cvta.to.global.u64 	%rd26, %rd21;
	cvta.to.global.u64 	%rd4, %rd22;
	mul.lo.s32 	%r33, %r26, %r1;
	shl.b32 	%r34, %r33, 1;
	shl.b32 	%r35, %r2, 1;
	add.s32 	%r36, %r34, %r35;
	mul.wide.s32 	%rd27, %r36, 4;
	add.s64 	%rd5, %rd26, %rd27;
	mul.lo.s32 	%r37, %r1, %r27;
	shl.b32 	%r3, %r37, 1;
	add.s32 	%r38, %r33, %r2;
	mul.lo.s32 	%r39, %r38, %r28;
	cvt.s64.s32 	%rd6, %r39;
	mov.f32 	%f5, 0f4E6E6B28;
	st.local.v4.f32 	[%rd2], {%f5, %f5, %f5, %f5};
	mov.b32 	%r40, 0;
	st.local.v4.u32 	[%rd3], {%r40, %r40, %r40, %r40};
	st.local.v4.f32 	[%rd2+16], {%f5, %f5, %f5, %f5};
	st.local.v4.u32 	[%rd3+16], {%r40, %r40, %r40, %r40};
	add.s64 	%rd91, %rd3, 32;
	st.local.v4.f32 	[%rd2+32], {%f5, %f5, %f5, %f5};
	st.local.v4.u32 	[%rd3+32], {%r40, %r40, %r40, %r40};
	st.local.v4.f32 	[%rd2+48], {%f5, %f5, %f5, %f5};
	st.local.v4.u32 	[%rd3+48], {%r40, %r40, %r40, %r40};
	st.local.v4.f32 	[%rd2+64], {%f5, %f5, %f5, %f5};
	st.local.v4.u32 	[%rd3+64], {%r40, %r40, %r40, %r40};
	st.local.v4.f32 	[%rd2+80], {%f5, %f5, %f5, %f5};
	st.local.v4.u32 	[%rd3+80], {%r40, %r40, %r40, %r40};
	st.local.v4.f32 	[%rd2+96], {%f5, %f5, %f5, %f5};
	st.local.v4.u32 	[%rd3+96], {%r40, %r40, %r40, %r40};
	st.local.v4.f32 	[%rd2+112], {%f5, %f5, %f5, %f5};
	st.local.v4.u32 	[%rd3+112], {%r40, %r40, %r40, %r40};
	setp.lt.s32 	%p4, %r27, 1;
	@%p4 bra 	$L__BB0_10;
	ld.global.nc.f32 	%f1, [%rd5];
	ld.global.nc.f32 	%f2, [%rd5+4];
	add.s32 	%r4, %r28, -1;
	mul.wide.s32 	%rd28, %r28, 4;
	add.s64 	%rd8, %rd2, %rd28;
	cvt.s64.s32 	%rd9, %r3;
	mov.b32 	%r62, 0;
$L__BB0_3:
	shl.b32 	%r42, %r62, 1;
	cvt.u64.u32 	%rd29, %r42;
	add.s64 	%rd30, %rd9, %rd29;
	shl.b64 	%rd31, %rd30, 2;
	add.s64 	%rd32, %rd4, %rd31;
	ld.global.nc.f32 	%f6, [%rd32];
	ld.global.nc.f32 	%f7, [%rd32+4];
	sub.f32 	%f8, %f1, %f6;
	sub.f32 	%f9, %f2, %f7;
	mul.f32 	%f10, %f9, %f9;
	fma.rn.f32 	%f3, %f8, %f8, %f10;
	ld.local.f32 	%f11, [%rd8+-4];
	setp.gt.f32 	%p5, %f3, %f11;
	@%p5 bra 	$L__BB0_9;
	min.s32 	%r64, %r62, %r4;
	setp.lt.s32 	%p6, %r64, 1;
	@%p6 bra 	$L__BB0_8;
	mov.u32 	%r63, %r64;
$L__BB0_6:
	add.s32 	%r11, %r63, -1;
	mul.wide.u32 	%rd33, %r11, 4;
	add.s64 	%rd34, %rd2, %rd33;
	ld.local.f32 	%f4, [%rd34];
	setp.leu.f32 	%p7, %f4, %f3;
	mov.u32 	%r64, %r63;
	@%p7 bra 	$L__BB0_8;
	mul.wide.u32 	%rd35, %r63, 4;
	add.s64 	%rd36, %rd2, %rd35;
	st.local.f32 	[%rd36], %f4;
	mul.wide.u32 	%rd37, %r11, 4;
	add.s64 	%rd38, %rd3, %rd37;
	ld.local.u32 	%r44, [%rd38];
	add.s64 	%rd39, %rd3, %rd35;
	st.local.u32 	[%rd39], %r44;
	setp.gt.u32 	%p8, %r63, 1;
	mov.b32 	%r64, 0;
	mov.u32 	%r63, %r11;
	@%p8 bra 	$L__BB0_6;
$L__BB0_8:
	mul.wide.s32 	%rd40, %r64, 4;
	add.s64 	%rd41, %rd2, %rd40;
	st.local.f32 	[%rd41], %f3;
	add.s64 	%rd42, %rd3, %rd40;
	st.local.u32 	[%rd42], %r62;
$L__BB0_9:
	add.s32 	%r62, %r62, 1;
	setp.eq.s32 	%p9, %r62, %r27;
	@%p9 bra 	$L__BB0_10;
	bra.uni 	$L__BB0_3;
$L__BB0_10:
	setp.lt.s32 	%p10, %r28, 1;
	@%p10 bra 	$L__BB0_23;
	and.b32  	%r5, %r28, 15;
	setp.lt.u32 	%p11, %r28, 16;
	mov.b32 	%r66, 0;
	@%p11 bra 	$L__BB0_14;
	and.b32  	%r66, %r28, 2147483632;
	neg.s32 	%r65, %r66;
	shl.b64 	%rd43, %rd6, 3;
	add.s64 	%rd44, %rd43, %rd1;
	add.s64 	%rd90, %rd44, 64;
$L__BB0_13:
	.pragma "nounroll";
	ld.local.v4.u32 	{%r46, %r47, %r48, %r49}, [%rd91+-32];
	cvt.s64.s32 	%rd45, %r46;
	st.global.u64 	[%rd90+-64], %rd45;
	cvt.s64.s32 	%rd46, %r47;
	st.global.u64 	[%rd90+-56], %rd46;
	cvt.s64.s32 	%rd47, %r48;
	st.global.u64 	[%rd90+-48], %rd47;
	cvt.s64.s32 	%rd48, %r49;
	st.global.u64 	[%rd90+-40], %rd48;
	ld.local.v4.u32 	{%r50, %r51, %r52, %r53}, [%rd91+-16];
	cvt.s64.s32 	%rd49, %r50;
	st.global.u64 	[%rd90+-32], %rd49;
	cvt.s64.s32 	%rd50, %r51;
	st.global.u64 	[%rd90+-24], %rd50;
	cvt.s64.s32 	%rd51, %r52;
	st.global.u64 	[%rd90+-16], %rd51;
	cvt.s64.s32 	%rd52, %r53;
	st.global.u64 	[%rd90+-8], %rd52;
	ld.local.v4.u32 	{%r54, %r55, %r56, %r57}, [%rd91];
	cvt.s64.s32 	%rd53, %r54;
	st.global.u64 	[%rd90], %rd53;
	cvt.s64.s32 	%rd54, %r55;
	st.global.u64 	[%rd90+8], %rd54;
	cvt.s64.s32 	%rd55, %r56;
	st.global.u64 	[%rd90+16], %rd55;
	cvt.s64.s32 	%rd56, %r57;
	st.global.u64 	[%rd90+24], %rd56;
	ld.local.v4.u32 	{%r58, %r59, %r60, %r61}, [%rd91+16];
	cvt.s64.s32 	%rd57, %r58;
	st.global.u64 	[%rd90+32], %rd57;
	cvt.s64.s32 	%rd58, %r59;
	st.global.u64 	[%rd90+40], %rd58;
	cvt.s64.s32 	%rd59, %r60;
	st.global.u64 	[%rd90+48], %rd59;
	cvt.s64.s32 	%rd60, %r61;
	st.global.u64 	[%rd90+56], %rd60;
	add.s32 	%r65, %r65, 16;
	add.s64 	%rd91, %rd91, 64;
	add.s64 	%rd90, %rd90, 128;
	setp.ne.s32 	%p12, %r65, 0;
	@%p12 bra 	$L__BB0_13;
$L__BB0_14:
	setp.eq.s32 	%p13, %r5, 0;
	@%p13 bra 	$L__BB0_23;
	and.b32  	%r17, %r28, 7;
	setp.lt.u32 	%p14, %r5, 8;
	@%p14 bra 	$L__BB0_17;
	cvt.u64.u32 	%rd61, %r66;
	mul.wide.u32 	%rd62, %r66, 4;
	add.s64 	%rd63, %rd3, %rd62;
	ld.local.s32 	%rd64, [%rd63];
	add.s64 	%rd65, %rd61, %rd6;
	shl.b64 	%rd66, %rd65, 3;
	add.s64 	%rd67, %rd1, %rd66;
	st.global.u64 	[%rd67], %rd64;
	ld.local.s32 	%rd68, [%rd63+4];
	st.global.u64 	[%rd67+8], %rd68;
	ld.local.s32 	%rd69, [%rd63+8];
	st.global.u64 	[%rd67+16], %rd69;
	ld.local.s32 	%rd70, [%rd63+12];
	st.global.u64 	[%rd67+24], %rd70;
	ld.local.s32 	%rd71, [%rd63+16];
	st.global.u64 	[%rd67+32], %rd71;
	ld.local.s32 	%rd72, [%rd63+20];
	st.global.u64 	[%rd67+40], %rd72;
	ld.local.s32 	%rd73, [%rd63+24];
	st.global.u64 	[%rd67+48], %rd73;
	ld.local.s32 	%rd74, [%rd63+28];
	st.global.u64 	[%rd67+56], %rd74;
	add.s32 	%r66, %r66, 8;
$L__BB0_17:
	setp.eq.s32 	%p15, %r17, 0;
	@%p15 bra 	$L__BB0_23;
	and.b32  	%r20, %r28, 3;
	setp.lt.u32 	%p16, %r17, 4;
	@%p16 bra 	$L__BB0_20;
	cvt.u64.u32 	%rd75, %r66;
	mul.wide.u32 	%rd76, %r66, 4;
	add.s64 	%rd77, %rd3, %rd76;
	ld.local.s32 	%rd78, [%rd77];
	add.s64 	%rd79, %rd75, %rd6;
	shl.b64 	%rd80, %rd79, 3;
	add.s64 	%rd81, %rd1, %rd80;
	st.global.u64 	[%rd81], %rd78;
	ld.local.s32 	%rd82, [%rd77+4];
	st.global.u64 	[%rd81+8], %rd82;
	ld.local.s32 	%rd83, [%rd77+8];
	st.global.u64 	[%rd81+16], %rd83;
	ld.local.s32 	%rd84, [%rd77+12];
	st.global.u64 	[%rd81+24], %rd84;
	add.s32 	%r66, %r66, 4;
$L__BB0_20:
	setp.eq.s32 	%p17, %r20, 0;
	@%p17 bra 	$L__BB0_23;
	cvt.u64.u32 	%rd85, %r66;
	add.s64 	%rd86, %rd6, %rd85;
	shl.b64 	%rd87, %rd86, 3;
	add.s64 	%rd93, %rd1, %rd87;
	mul.wide.u32 	%rd88, %r66, 4;
	add.s64 	%rd92, %rd3, %rd88;
	neg.s32 	%r69, %r20;
$L__BB0_22:
	.pragma "nounroll";
	ld.local.s32 	%rd89, [%rd92];
	st.global.u64 	[%rd93], %rd89;
	add.s64 	%rd93, %rd93, 8;
	add.s64 	%rd92, %rd92, 4;
	add.s32 	%r69, %r69, 1;
	setp.ne.s32 	%p18, %r69, 0;
	@%p18 bra 	$L__BB0_22;
$L__BB0_23:
	ret;

}
	// .globl	_Z28k_nearest_neighbor_3d_kerneliiiiPKfS0_Pl
.visible .entry _Z28k_nearest_neighbor_3d_kerneliiiiPKfS0_Pl(
	.param .u32 _Z28k_nearest_neighbor_3d_kerneliiiiPKfS0_Pl_param_0,
	.param .u32 _Z28k_nearest_neighbor_3d_kerneliiiiPKfS0_Pl_param_1,
	.param .u32 _Z28k_nearest_neighbor_3d_kerneliiiiPKfS0_Pl_param_2,
	.param .u32 _Z28k_nearest_neighbor_3d_kerneliiiiPKfS0_Pl_param_3,
	.param .u64 .ptr .align 1 _Z28k_nearest_neighbor_3d_kerneliiiiPKfS0_Pl_param_4,
	.param .u64 .ptr .align 1 _Z28k_nearest_neighbor_3d_kerneliiiiPKfS0_Pl_param_5,
	.param .u64 .ptr .align 1 _Z28k_nearest_neighbor_3d_kerneliiiiPKfS0_Pl_param_6
)
{
	.local .align 16 .b8 	__local_depot1[256];
	.reg .b64 	%SP;
	.reg .b64 	%SPL;
	.reg .pred 	%p<19>;
	.reg .b32 	%r<67>;
	.reg .b32 	%f<16>;
	.reg .b64 	%rd<95>;

	mov.u64 	%SPL, __local_depot1;
	ld.param.u32 	%r29, [_Z28k_nearest_neighbor_3d_kerneliiiiPKfS0_Pl_param_0];
	ld.param.u32 	%r26, [_Z28k_nearest_neighbor_3d_kerneliiiiPKfS0_Pl_param_1];
	ld.param.u32 	%r27, [_Z28k_nearest_neighbor_3d_kerneliiiiPKfS0_Pl_param_2];
	ld.param.u32 	%r28, [_Z28k_nearest_neighbor_3d_kerneliiiiPKfS0_Pl_param_3];
	ld.param.u64 	%rd20, [_Z28k_nearest_neighbor_3d_kerneliiiiPKfS0_Pl_param_4];
	ld.param.u64 	%rd22, [_Z28k_nearest_neighbor_3d_kerneliiiiPKfS0_Pl_param_6];
	cvta.to.global.u64 	%rd1, %rd22;
	add.u64 	%rd2, %SPL, 0;
	add.u64 	%rd3, %SPL, 128;
	mov.u32 	%r1, %ctaid.y;
	mov.u32 	%r30, %ctaid.x;
	mov.u32 	%r31, %ntid.x;
	mov.u32 	%r32, %tid.x;
	mad.lo.s32 	%r2, %r30, %r31, %r32;
	setp.ge.s32 	%p1, %r1, %r29;
	setp.ge.s32 	%p2, %r2, %r26;
	or.pred  	%p3, %p1, %p2;
	@%p3 bra 	$L__BB1_23;
	cvta.to.global.u64 	%rd25, %rd20;
	mad.lo.s32 	%r33, %r26, %r1, %r2;
	mul.lo.s32 	%r34, %r33, 3;
	mul.wide.s32 	%rd26, %r34, 4;
	add.s64 	%rd4, %rd25, %rd26;
	mul.lo.s32 	%r35, %r1, %r27;
	mul.lo.s32 	%r3, %r35, 3;
	mul.lo.s32 	%r36, %r33, %r28;
	cvt.s64.s32 	%rd5, %r36;
	mov.f32 	%f6, 0f4E6E6B28;
	st.local.v4.f32 	[%rd2], {%f6, %f6, %f6, %f6};
	mov.b32 	%r37, 0;
	st.local.v4.u32 	[%rd3], {%r37, %r37, %r37, %r37};
	st.local.v4.f32 	[%rd2+16], {%f6, %f6, %f6, %f6};
	st.local.v4.u32 	[%rd3+16], {%r37, %r37, %r37, %r37};
	add.s64 	%rd92, %rd3, 32;
	st.local.v4.f32 	[%rd2+32], {%f6, %f6, %f6, %f6};
	st.local.v4.u32 	[%rd3+32], {%r37, %r37, %r37, %r37};
	st.local.v4.f32 	[%rd2+48], {%f6, %f6, %f6, %f6};
	st.local.v4.u32 	[%rd3+48], {%r37, %r37, %r37, %r37};
	st.local.v4.f32 	[%rd2+64], {%f6, %f6, %f6, %f6};
	st.local.v4.u32 	[%rd3+64], {%r37, %r37, %r37, %r37};
	st.local.v4.f32 	[%rd2+80], {%f6, %f6, %f6, %f6};
	st.local.v4.u32 	[%rd3+80], {%r37, %r37, %r37, %r37};
	st.local.v4.f32 	[%rd2+96], {%f6, %f6, %f6, %f6};
	st.local.v4.u32 	[%rd3+96], {%r37, %r37, %r37, %r37};
	st.local.v4.f32 	[%rd2+112], {%f6, %f6, %f6, %f6};
	st.local.v4.u32 	[%rd3+112], {%r37, %r37, %r37, %r37};
	setp.lt.s32 	%p4, %r27, 1;
	@%p4 bra 	$L__BB1_10;
	ld.global.nc.f32 	%f1, [%rd4];
	ld.global.nc.f32 	%f2, [%rd4+4];
	ld.global.nc.f32 	%f3, [%rd4+8];
	add.s32 	%r4, %r28, -1;
	mul.wide.s32 	%rd27, %r28, 4;
	add.s64 	%rd7, %rd2, %rd27;
	cvt.s64.s32 	%rd8, %r3;
	mov.b32 	%r59, 0;
$L__BB1_3:
	ld.param.u64 	%rd90, [_Z28k_nearest_neighbor_3d_kerneliiiiPKfS0_Pl_param_5];
	mul.lo.s32 	%r39, %r59, 3;
	cvt.u64.u32 	%rd28, %r39;
	add.s64 	%rd29, %rd8, %rd28;
	cvta.to.global.u64 	%rd30, %rd90;
	shl.b64 	%rd31, %rd29, 2;
	add.s64 	%rd32, %rd30, %rd31;
	ld.global.nc.f32 	%f7, [%rd32];
	ld.global.nc.f32 	%f8, [%rd32+4];
	ld.global.nc.f32 	%f9, [%rd32+8];
	sub.f32 	%f10, %f1, %f7;
	sub.f32 	%f11, %f2, %f8;
	mul.f32 	%f12, %f11, %f11;
	fma.rn.f32 	%f13, %f10, %f10, %f12;
	sub.f32 	%f14, %f3, %f9;
	fma.rn.f32 	%f4, %f14, %f14, %f13;
	ld.local.f32 	%f15, [%rd7+-4];
	setp.gt.f32 	%p5, %f4, %f15;
	@%p5 bra 	$L__BB1_9;
	min.s32 	%r61, %r59, %r4;
	setp.lt.s32 	%p6, %r61, 1;
	@%p6 bra 	$L__BB1_8;
	mov.u32 	%r60, %r61;
$L__BB1_6:
	add.s32 	%r11, %r60, -1;
	mul.wide.u32 	%rd33, %r11, 4;
	add.s64 	%rd34, %rd2, %rd33;
	ld.local.f32 	%f5, [%rd34];
	setp.leu.f32 	%p7, %f5, %f4;
	mov.u32 	%r61, %r60;
	@%p7 bra 	$L__BB1_8;
	mul.wide.u32 	%rd35, %r60, 4;
	add.s64 	%rd36, %rd2, %rd35;
	st.local.f32 	[%rd36], %f5;
	add.s64 	%rd38, %rd3, %rd33;
	ld.local.u32 	%r41, [%rd38];
	add.s64 	%rd39, %rd3, %rd35;
	st.local.u32 	[%rd39], %r41;
	setp.gt.u32 	%p8, %r60, 1;
	mov.b32 	%r61, 0;
	mov.u32 	%r60, %r11;
	@%p8 bra 	$L__BB1_6;
$L__BB1_8:
	mul.wide.s32 	%rd40, %r61, 4;
	add.s64 	%rd41, %rd2, %rd40;
	st.local.f32 	[%rd41], %f4;
	add.s64 	%rd42, %rd3, %rd40;
	st.local.u32 	[%rd42], %r59;
$L__BB1_9:
	add.s32 	%r59, %r59, 1;
	setp.eq.s32 	%p9, %r59, %r27;
	@%p9 bra 	$L__BB1_10;
	bra.uni 	$L__BB1_3;
$L__BB1_10:
	setp.lt.s32 	%p10, %r28, 1;
	@%p10 bra 	$L__BB1_23;
	and.b32  	%r5, %r28, 15;
	setp.lt.u32 	%p11, %r28, 16;
	mov.b32 	%r63, 0;
	@%p11 bra 	$L__BB1_14;
	and.b32  	%r63, %r28, 2147483632;
	neg.s32 	%r62, %r63;
	shl.b64 	%rd43, %rd5, 3;
	add.s64 	%rd44, %rd43, %rd1;
	add.s64 	%rd91, %rd44, 64;
$L__BB1_13:
	.pragma "nounroll";
	ld.local.v4.u32 	{%r43, %r44, %r45, %r46}, [%rd92+-32];
	cvt.s64.s32 	%rd45, %r43;
	st.global.u64 	[%rd91+-64], %rd45;
	cvt.s64.s32 	%rd46, %r44;
	st.global.u64 	[%rd91+-56], %rd46;
	cvt.s64.s32 	%rd47, %r45;
	st.global.u64 	[%rd91+-48], %rd47;
	cvt.s64.s32 	%rd48, %r46;
	st.global.u64 	[%rd91+-40], %rd48;
	ld.local.v4.u32 	{%r47, %r48, %r49, %r50}, [%rd92+-16];
	cvt.s64.s32 	%rd49, %r47;
	st.global.u64 	[%rd91+-32], %rd49;
	cvt.s64.s32 	%rd50, %r48;
	st.global.u64 	[%rd91+-24], %rd50;
	cvt.s64.s32 	%rd51, %r49;
	st.global.u64 	[%rd91+-16], %rd51;
	cvt.s64.s32 	%rd52, %r50;
	st.global.u64 	[%rd91+-8], %rd52;
	ld.local.v4.u32 	{%r51, %r52, %r53, %r54}, [%rd92];
	cvt.s64.s32 	%rd53, %r51;
	st.global.u64 	[%rd91], %rd53;
	cvt.s64.s32 	%rd54, %r52;
	st.global.u64 	[%rd91+8], %rd54;
	cvt.s64.s32 	%rd55, %r53;
	st.global.u64 	[%rd91+16], %rd55;
	cvt.s64.s32 	%rd56, %r54;
	st.global.u64 	[%rd91+24], %rd56;
	ld.local.v4.u32 	{%r55, %r56, %r57, %r58}, [%rd92+16];
	cvt.s64.s32 	%rd57, %r55;
	st.global.u64 	[%rd91+32], %rd57;
	cvt.s64.s32 	%rd58, %r56;
	st.global.u64 	[%rd91+40], %rd58;
	cvt.s64.s32 	%rd59, %r57;
	st.global.u64 	[%rd91+48], %rd59;
	cvt.s64.s32 	%rd60, %r58;
	st.global.u64 	[%rd91+56], %rd60;
	add.s32 	%r62, %r62, 16;
	add.s64 	%rd92, %rd92, 64;
	add.s64 	%rd91, %rd91, 128;
	setp.ne.s32 	%p12, %r62, 0;
	@%p12 bra 	$L__BB1_13;
$L__BB1_14:
	setp.eq.s32 	%p13, %r5, 0;
	@%p13 bra 	$L__BB1_23;
	and.b32  	%r17, %r28, 7;
	setp.lt.u32 	%p14, %r5, 8;
	@%p14 bra 	$L__BB1_17;
	cvt.u64.u32 	%rd61, %r63;
	mul.wide.u32 	%rd62, %r63, 4;
	add.s64 	%rd63, %rd3, %rd62;
	ld.local.s32 	%rd64, [%rd63];
	add.s64 	%rd65, %rd61, %rd5;
	shl.b64 	%rd66, %rd65, 3;
	add.s64 	%rd67, %rd1, %rd66;
	st.global.u64 	[%rd67], %rd64;
	ld.local.s32 	%rd68, [%rd63+4];
	st.global.u64 	[%rd67+8], %rd68;
	ld.local.s32 	%rd69, [%rd63+8];
	st.global.u64 	[%rd67+16], %rd69;
	ld.local.s32 	%rd70, [%rd63+12];
	st.global.u64 	[%rd67+24], %rd70;
	ld.local.s32 	%rd71, [%rd63+16];
	st.global.u64 	[%rd67+32], %rd71;
	ld.local.s32 	%rd72, [%rd63+20];
	st.global.u64 	[%rd67+40], %rd72;
	ld.local.s32 	%rd73, [%rd63+24];
	st.global.u64 	[%rd67+48], %rd73;
	ld.local.s32 	%rd74, [%rd63+28];
	st.global.u64 	[%rd67+56], %rd74;
	add.s32 	%r63, %r63, 8;
$L__BB1_17:
	setp.eq.s32 	%p15, %r17, 0;
	@%p15 bra 	$L__BB1_23;
	and.b32  	%r20, %r28, 3;
	setp.lt.u32 	%p16, %r17, 4;
	@%p16 bra 	$L__BB1_20;
	cvt.u64.u32 	%rd75, %r63;
	mul.wide.u32 	%rd76, %r63, 4;
	add.s64 	%rd77, %rd3, %rd76;
	ld.local.s32 	%rd78, [%rd77];
	add.s64 	%rd79, %rd75, %rd5;
	shl.b64 	%rd80, %rd79, 3;
	add.s64 	%rd81, %rd1, %rd80;
	st.global.u64 	[%rd81], %rd78;
	ld.local.s32 	%rd82, [%rd77+4];
	st.global.u64 	[%rd81+8], %rd82;
	ld.local.s32 	%rd83, [%rd77+8];
	st.global.u64 	[%rd81+16], %rd83;
	ld.local.s32 	%rd84, [%rd77+12];
	st.global.u64 	[%rd81+24], %rd84;
	add.s32 	%r63, %r63, 4;
$L__BB1_20:
	setp.eq.s32 	%p17, %r20, 0;
	@%p17 bra 	$L__BB1_23;
	cvt.u64.u32 	%rd85, %r63;
	add.s64 	%rd86, %rd5, %rd85;
	shl.b64 	%rd87, %rd86, 3;
	add.s64 	%rd94, %rd1, %rd87;
	mul.wide.u32 	%rd88, %r63, 4;
	add.s64 	%rd93, %rd3, %rd88;
	neg.s32 	%r66, %r20;
$L__BB1_22:
	.pragma "nounroll";
	ld.local.s32 	%rd89, [%rd93];
	st.global.u64 	[%rd94], %rd89;
	add.s64 	%rd94, %rd94, 8;
	add.s64 	%rd93, %rd93, 4;
	add.s32 	%r66, %r66, 1;
	setp.ne.s32 	%p18, %r66, 0;
	@%p18 bra 	$L__BB1_22;
$L__BB1_23:
	ret;

}


// ===== COMPILED SASS (sm_100) =====

	.target	sm_100

	.elftype	@"ET_EXEC"


//--------------------- .note.nv.tkinfo           --------------------------
	.section	.note.nv.tkinfo,"",@"SHT_NOTE"
	.sectionflags	@"SHF_NOTE_NV_TKINFO"
	.tkinfo
        /*0018*/ 	.word	0x00000002
        /*0030*/ 	.string	""
        /*0030*/ 	.string	"ptxas"
        /*0030*/ 	.string	"Cuda compilation tools, release 13.0, V13.0.88"
        /*0030*/ 	.string	"Build cuda_13.0.r13.0/compiler.36424714_0"
        /*0030*/ 	.string	"-arch sm_100 -m 64 "



//--------------------- .note.nv.cuinfo           --------------------------
	.section	.note.nv.cuinfo,"",@"SHT_NOTE"
	.sectionflags	@"SHF_NOTE_NV_CUINFO"
        /*0018*/ 	.short	0x0002
        /*001a*/ 	.short	0x0064
        /*001c*/ 	.short	0x0082
	.zero		2


//--------------------- .nv.info                  --------------------------
	.section	.nv.info,"",@"SHT_CUDA_INFO"
	.align	4


	//----- nvinfo : EIATTR_REGCOUNT
	.align		4
        /*0000*/ 	.byte	0x04, 0x2f
        /*0002*/ 	.short	(.L_1 - .L_0)
	.align		4
.L_0:
        /*0004*/ 	.word	index@(_Z28k_nearest_neighbor_2d_kerneliiiiPKfS0_Pl)
        /*0008*/ 	.word	0x00000020


	//----- nvinfo : EIATTR_FRAME_SIZE
	.align		4
.L_1:
        /*000c*/ 	.byte	0x04, 0x11
        /*000e*/ 	.short	(.L_3 - .L_2)
	.align		4
.L_2:
        /*0010*/ 	.word	index@(_Z28k_nearest_neighbor_2d_kerneliiiiPKfS0_Pl)
        /*0014*/ 	.word	0x00000100


	//----- nvinfo : EIATTR_REGCOUNT
	.align		4
.L_3:
        /*0018*/ 	.byte	0x04, 0x2f
        /*001a*/ 	.short	(.L_5 - .L_4)
	.align		4
.L_4:
        /*001c*/ 	.word	index@(_Z28k_nearest_neighbor_3d_kerneliiiiPKfS0_Pl)
        /*0020*/ 	.word	0x00000020


	//----- nvinfo : EIATTR_FRAME_SIZE
	.align		4
.L_5:
        /*0024*/ 	.byte	0x04, 0x11
        /*0026*/ 	.short	(.L_7 - .L_6)
	.align		4
.L_6:
        /*0028*/ 	.word	index@(_Z28k_nearest_neighbor_3d_kerneliiiiPKfS0_Pl)
        /*002c*/ 	.word	0x00000100


	//----- nvinfo : EIATTR_MIN_STACK_SIZE
	.align		4
.L_7:
        /*0030*/ 	.byte	0x04, 0x12
        /*0032*/ 	.short	(.L_9 - .L_8)
	.align		4
.L_8:
        /*0034*/ 	.word	index@(_Z28k_nearest_neighbor_3d_kerneliiiiPKfS0_Pl)
        /*0038*/ 	.word	0x00000100


	//----- nvinfo : EIATTR_MIN_STACK_SIZE
	.align		4
.L_9:
        /*003c*/ 	.byte	0x04, 0x12
        /*003e*/ 	.short	(.L_11 - .L_10)
	.align		4
.L_10:
        /*0040*/ 	.word	index@(_Z28k_nearest_neighbor_2d_kerneliiiiPKfS0_Pl)
        /*0044*/ 	.word	0x00000100
.L_11:


//--------------------- .nv.compat                --------------------------
	.section	.nv.compat,"",@"SHT_CUDA_COMPAT_INFO"
	.align	4
        /*0000*/ 	.byte	0x02, 0x09, 0x00, 0x00, 0x02, 0x02, 0x01, 0x00, 0x02, 0x05, 0x05, 0x00, 0x03, 0x07, 0x01, 0x01
        /*0010*/ 	.byte	0x02, 0x03, 0x00, 0x00, 0x02, 0x06, 0x01, 0x00, 0x04, 0x0b, 0x08, 0x00, 0x09, 0x00, 0x00, 0x00
        /*0020*/ 	.byte	0x00, 0x00, 0x00, 0x00


//--------------------- .nv.info._Z28k_nearest_neighbor_3d_kerneliiiiPKfS0_Pl --------------------------
	.section	.nv.info._Z28k_nearest_neighbor_3d_kerneliiiiPKfS0_Pl,"",@"SHT_CUDA_INFO"
	.sectionflags	@""
	.align	4


	//----- nvinfo : EIATTR_CUDA_API_VERSION
	.align		4
        /*0000*/ 	.byte	0x04, 0x37
        /*0002*/ 	.short	(.L_13 - .L_12)
.L_12:
        /*0004*/ 	.word	0x00000082


	//----- nvinfo : EIATTR_KPARAM_INFO
	.align		4
.L_13:
        /*0008*/ 	.byte	0x04, 0x17
        /*000a*/ 	.short	(.L_15 - .L_14)
.L_14:
        /*000c*/ 	.word	0x00000000
        /*0010*/ 	.short	0x0006
        /*0012*/ 	.short	0x0020
        /*0014*/ 	.byte	0x00, 0xf5, 0x21, 0x00


	//----- nvinfo : EIATTR_KPARAM_INFO
	.align		4
.L_15:
        /*0018*/ 	.byte	0x04, 0x17
        /*001a*/ 	.short	(.L_17 - .L_16)
.L_16:
        /*001c*/ 	.word	0x00000000
        /*0020*/ 	.short	0x0005
        /*0022*/ 	.short	0x0018
        /*0024*/ 	.byte	0x00, 0xf5, 0x21, 0x00


	//----- nvinfo : EIATTR_KPARAM_INFO
	.align		4
.L_17:
        /*0028*/ 	.byte	0x04, 0x17
        /*002a*/ 	.short	(.L_19 - .L_18)
.L_18:
        /*002c*/ 	.word	0x00000000
        /*0030*/ 	.short	0x0004
        /*0032*/ 	.short	0x0010
        /*0034*/ 	.byte	0x00, 0xf5, 0x21, 0x00


	//----- nvinfo : EIATTR_KPARAM_INFO
	.align		4
.L_19:
        /*0038*/ 	.byte	0x04, 0x17
        /*003a*/ 	.short	(.L_21 - .L_20)
.L_20:
        /*003c*/ 	.word	0x00000000
        /*0040*/ 	.short	0x0003
        /*0042*/ 	.short	0x000c
        /*0044*/ 	.byte	0x00, 0xf0, 0x11, 0x00


	//----- nvinfo : EIATTR_KPARAM_INFO
	.align		4
.L_21:
        /*0048*/ 	.byte	0x04, 0x17
        /*004a*/ 	.short	(.L_23 - .L_22)
.L_22:
        /*004c*/ 	.word	0x00000000
        /*0050*/ 	.short	0x0002
        /*0052*/ 	.short	0x0008
        /*0054*/ 	.byte	0x00, 0xf0, 0x11, 0x00


	//----- nvinfo : EIATTR_KPARAM_INFO
	.align		4
.L_23:
        /*0058*/ 	.byte	0x04, 0x17
        /*005a*/ 	.short	(.L_25 - .L_24)
.L_24:
        /*005c*/ 	.word	0x00000000
        /*0060*/ 	.short	0x0001
        /*0062*/ 	.short	0x0004
        /*0064*/ 	.byte	0x00, 0xf0, 0x11, 0x00


	//----- nvinfo : EIATTR_KPARAM_INFO
	.align		4
.L_25:
        /*0068*/ 	.byte	0x04, 0x17
        /*006a*/ 	.short	(.L_27 - .L_26)
.L_26:
        /*006c*/ 	.word	0x00000000
        /*0070*/ 	.short	0x0000
        /*0072*/ 	.short	0x0000
        /*0074*/ 	.byte	0x00, 0xf0, 0x11, 0x00


	//----- nvinfo : EIATTR_SPARSE_MMA_MASK
	.align		4
.L_27:
        /*0078*/ 	.byte	0x03, 0x50
        /*007a*/ 	.short	0x0000


	//----- nvinfo : EIATTR_MAXREG_COUNT
	.align		4
        /*007c*/ 	.byte	0x03, 0x1b
        /*007e*/ 	.short	0x00ff


	//----- nvinfo : EIATTR_MERCURY_ISA_VERSION
	.align		4
        /*0080*/ 	.byte	0x03, 0x5f
        /*0082*/ 	.short	0x0101


	//----- nvinfo : EIATTR_VRC_CTA_INIT_COUNT
	.align		4
        /*0084*/ 	.byte	0x02, 0x4a
	.zero		1
	.zero		1


	//----- nvinfo : EIATTR_EXIT_INSTR_OFFSETS
	.align		4
        /*0088*/ 	.byte	0x04, 0x1c
        /*008a*/ 	.short	(.L_29 - .L_28)


	//   ....[0]....
.L_28:
        /*008c*/ 	.word	0x000000a0


	//   ....[1]....
        /*0090*/ 	.word	0x00000620


	//   ....[2]....
        /*0094*/ 	.word	0x00000ab0


	//   ....[3]....
        /*0098*/ 	.word	0x00000d10


	//   ....[4]....
        /*009c*/ 	.word	0x00000ea0


	//   ....[5]....
        /*00a0*/ 	.word	0x00000fd0


	//----- nvinfo : EIATTR_CRS_STACK_SIZE
	.align		4
.L_29:
        /*00a4*/ 	.byte	0x04, 0x1e
        /*00a6*/ 	.short	(.L_31 - .L_30)
.L_30:
        /*00a8*/ 	.word	0x00000000


	//----- nvinfo : EIATTR_CBANK_PARAM_SIZE
	.align		4
.L_31:
        /*00ac*/ 	.byte	0x03, 0x19
        /*00ae*/ 	.short	0x0028


	//----- nvinfo : EIATTR_PARAM_CBANK
	.align		4
        /*00b0*/ 	.byte	0x04, 0x0a
        /*00b2*/ 	.short	(.L_33 - .L_32)
	.align		4
.L_32:
        /*00b4*/ 	.word	index@(.nv.constant0._Z28k_nearest_neighbor_3d_kerneliiiiPKfS0_Pl)
        /*00b8*/ 	.short	0x0380
        /*00ba*/ 	.short	0x0028


	//----- nvinfo : EIATTR_SW_WAR
	.align		4
.L_33:
        /*00bc*/ 	.byte	0x04, 0x36
        /*00be*/ 	.short	(.L_35 - .L_34)
.L_34:
        /*00c0*/ 	.word	0x00000008
.L_35:


//--------------------- .nv.info._Z28k_nearest_neighbor_2d_kerneliiiiPKfS0_Pl --------------------------
	.section	.nv.info._Z28k_nearest_neighbor_2d_kerneliiiiPKfS0_Pl,"",@"SHT_CUDA_INFO"
	.sectionflags	@""
	.align	4


	//----- nvinfo : EIATTR_CUDA_API_VERSION
	.align		4
        /*0000*/ 	.byte	0x04, 0x37
        /*0002*/ 	.short	(.L_37 - .L_36)
.L_36:
        /*0004*/ 	.word	0x00000082


	//----- nvinfo : EIATTR_KPARAM_INFO
	.align		4
.L_37:
        /*0008*/ 	.byte	0x04, 0x17
        /*000a*/ 	.short	(.L_39 - .L_38)
.L_38:
        /*000c*/ 	.word	0x00000000
        /*0010*/ 	.short	0x0006
        /*0012*/ 	.short	0x0020
        /*0014*/ 	.byte	0x00, 0xf5, 0x21, 0x00


	//----- nvinfo : EIATTR_KPARAM_INFO
	.align		4
.L_39:
        /*0018*/ 	.byte	0x04, 0x17
        /*001a*/ 	.short	(.L_41 - .L_40)
.L_40:
        /*001c*/ 	.word	0x00000000
        /*0020*/ 	.short	0x0005
        /*0022*/ 	.short	0x0018
        /*0024*/ 	.byte	0x00, 0xf5, 0x21, 0x00


	//----- nvinfo : EIATTR_KPARAM_INFO
	.align		4
.L_41:
        /*0028*/ 	.byte	0x04, 0x17
        /*002a*/ 	.short	(.L_43 - .L_42)
.L_42:
        /*002c*/ 	.word	0x00000000
        /*0030*/ 	.short	0x0004
        /*0032*/ 	.short	0x0010
        /*0034*/ 	.byte	0x00, 0xf5, 0x21, 0x00


	//----- nvinfo : EIATTR_KPARAM_INFO
	.align		4
.L_43:
        /*0038*/ 	.byte	0x04, 0x17
        /*003a*/ 	.short	(.L_45 - .L_44)
.L_44:
        /*003c*/ 	.word	0x00000000
        /*0040*/ 	.short	0x0003
        /*0042*/ 	.short	0x000c
        /*0044*/ 	.byte	0x00, 0xf0, 0x11, 0x00


	//----- nvinfo : EIATTR_KPARAM_INFO
	.align		4
.L_45:
        /*0048*/ 	.byte	0x04, 0x17
        /*004a*/ 	.short	(.L_47 - .L_46)
.L_46:
        /*004c*/ 	.word	0x00000000
        /*0050*/ 	.short	0x0002
        /*0052*/ 	.short	0x0008
        /*0054*/ 	.byte	0x00, 0xf0, 0x11, 0x00


	//----- nvinfo : EIATTR_KPARAM_INFO
	.align		4
.L_47:
        /*0058*/ 	.byte	0x04, 0x17
        /*005a*/ 	.short	(.L_49 - .L_48)
.L_48:
        /*005c*/ 	.word	0x00000000
        /*0060*/ 	.short	0x0001
        /*0062*/ 	.short	0x0004
        /*0064*/ 	.byte	0x00, 0xf0, 0x11, 0x00


	//----- nvinfo : EIATTR_KPARAM_INFO
	.align		4
.L_49:
        /*0068*/ 	.byte	0x04, 0x17
        /*006a*/ 	.short	(.L_51 - .L_50)
.L_50:
        /*006c*/ 	.word	0x00000000
        /*0070*/ 	.short	0x0000
        /*0072*/ 	.short	0x0000
        /*0074*/ 	.byte	0x00, 0xf0, 0x11, 0x00


	//----- nvinfo : EIATTR_SPARSE_MMA_MASK
	.align		4
.L_51:
        /*0078*/ 	.byte	0x03, 0x50
        /*007a*/ 	.short	0x0000


	//----- nvinfo : EIATTR_MAXREG_COUNT
	.align		4
        /*007c*/ 	.byte	0x03, 0x1b
        /*007e*/ 	.short	0x00ff


	//----- nvinfo : EIATTR_MERCURY_ISA_VERSION
	.align		4
        /*0080*/ 	.byte	0x03, 0x5f
        /*0082*/ 	.short	0x0101


	//----- nvinfo : EIATTR_VRC_CTA_INIT_COUNT
	.align		4
        /*0084*/ 	.byte	0x02, 0x4a
	.zero		1
	.zero		1


	//----- nvinfo : EIATTR_EXIT_INSTR_OFFSETS
	.align		4
        /*0088*/ 	.byte	0x04, 0x1c
        /*008a*/ 	.short	(.L_53 - .L_52)


	//   ....[0]....
.L_52:
        /*008c*/ 	.word	0x000000a0


	//   ....[1]....
        /*0090*/ 	.word	0x000005e0


	//   ....[2]....
        /*0094*/ 	.word	0x00000a70


	//   ....[3]....
        /*0098*/ 	.word	0x00000cd0


	//   ....[4]....
        /*009c*/ 	.word	0x00000e60


	//   ....[5]....
        /*00a0*/ 	.word	0x00000f90


	//----- nvinfo : EIATTR_CRS_STACK_SIZE
	.align		4
.L_53:
        /*00a4*/ 	.byte	0x04, 0x1e
        /*00a6*/ 	.short	(.L_55 - .L_54)
.L_54:
        /*00a8*/ 	.word	0x00000000


	//----- nvinfo : EIATTR_CBANK_PARAM_SIZE
	.align		4
.L_55:
        /*00ac*/ 	.byte	0x03, 0x19
        /*00ae*/ 	.short	0x0028


	//----- nvinfo : EIATTR_PARAM_CBANK
	.align		4
        /*00b0*/ 	.byte	0x04, 0x0a
        /*00b2*/ 	.short	(.L_57 - .L_56)
	.align		4
.L_56:
        /*00b4*/ 	.word	index@(.nv.constant0._Z28k_nearest_neighbor_2d_kerneliiiiPKfS0_Pl)
        /*00b8*/ 	.short	0x0380
        /*00ba*/ 	.short	0x0028


	//----- nvinfo : EIATTR_SW_WAR
	.align		4
.L_57:
        /*00bc*/ 	.byte	0x04, 0x36
        /*00be*/ 	.short	(.L_59 - .L_58)
.L_58:
        /*00c0*/ 	.word	0x00000008
.L_59:


//--------------------- .nv.callgraph             --------------------------
	.section	.nv.callgraph,"",@"SHT_CUDA_CALLGRAPH"
	.align	4
	.sectionentsize	8
	.align		4
        /*0000*/ 	.word	0x00000000
	.align		4
        /*0004*/ 	.word	0xffffffff
	.align		4
        /*0008*/ 	.word	0x00000000
	.align		4
        /*000c*/ 	.word	0xfffffffe
	.align		4
        /*0010*/ 	.word	0x00000000
	.align		4
        /*0014*/ 	.word	0xfffffffd
	.align		4
        /*0018*/ 	.word	0x00000000
	.align		4
        /*001c*/ 	.word	0xfffffffc


//--------------------- .text._Z28k_nearest_neighbor_3d_kerneliiiiPKfS0_Pl --------------------------
	.section	.text._Z28k_nearest_neighbor_3d_kerneliiiiPKfS0_Pl,"ax",@progbits
	.align	128
        .global         _Z28k_nearest_neighbor_3d_kerneliiiiPKfS0_Pl
        .type           _Z28k_nearest_neighbor_3d_kerneliiiiPKfS0_Pl,@function
        .size           _Z28k_nearest_neighbor_3d_kerneliiiiPKfS0_Pl,(.L_x_26 - _Z28k_nearest_neighbor_3d_kerneliiiiPKfS0_Pl)
        .other          _Z28k_nearest_neighbor_3d_kerneliiiiPKfS0_Pl,@"STO_CUDA_ENTRY STV_DEFAULT"
_Z28k_nearest_neighbor_3d_kerneliiiiPKfS0_Pl:
.text._Z28k_nearest_neighbor_3d_kerneliiiiPKfS0_Pl:
[----:B------:R-:W0:Y:S01]  /*0000*/  LDC R1, c[0x0][0x37c] ;  /* 0x0000df00ff017b82 */ /* 0x000e220000000800 */
[----:B------:R-:W1:Y:S07]  /*0010*/  S2R R3, SR_TID.X ;  /* 0x0000000000037919 */ /* 0x000e6e0000002100 */
[----:B------:R-:W1:Y:S01]  /*0020*/  S2UR UR5, SR_CTAID.X ;  /* 0x00000000000579c3 */ /* 0x000e620000002500 */
[----:B0-----:R-:W-:-:S07]  /*0030*/  VIADD R1, R1, 0xffffff00 ;  /* 0xffffff0001017836 */ /* 0x001fce0000000000 */
[----:B------:R-:W1:Y:S08]  /*0040*/  LDC R0, c[0x0][0x360] ;  /* 0x0000d800ff007b82 */ /* 0x000e700000000800 */
[----:B------:R-:W0:Y:S08]  /*0050*/  LDC.64 R12, c[0x0][0x380] ;  /* 0x0000e000ff0c7b82 */ /* 0x000e300000000a00 */
[----:B------:R-:W2:Y:S01]  /*0060*/  S2UR UR4, SR_CTAID.Y ;  /* 0x00000000000479c3 */ /* 0x000ea20000002600 */
[----:B-1----:R-:W-:-:S05]  /*0070*/  IMAD R0, R0, UR5, R3 ;  /* 0x0000000500007c24 */ /* 0x002fca000f8e0203 */
[----:B0-----:R-:W-:-:S04]  /*0080*/  ISETP.GE.AND P0, PT, R0, R13, PT ;  /* 0x0000000d0000720c */ /* 0x001fc80003f06270 */
[----:B--2---:R-:W-:-:S13]  /*0090*/  ISETP.LE.OR P0, PT, R12, UR4, P0 ;  /* 0x000000040c007c0c */ /* 0x004fda0008703670 */
[----:B------:R-:W-:Y:S05]  /*00a0*/  @P0 EXIT ;  /* 0x000000000000094d */ /* 0x000fea0003800000 */
[----:B------:R-:W0:Y:S01]  /*00b0*/  LDC.64 R8, c[0x0][0x388] ;  /* 0x0000e200ff087b82 */ /* 0x000e220000000a00 */
[----:B------:R-:W-:Y:S01]  /*00c0*/  STL.128 [R1+0x80], RZ ;  /* 0x000080ff01007387 */ /* 0x000fe20000100c00 */
[----:B------:R-:W-:Y:S01]  /*00d0*/  IMAD R0, R13, UR4, R0 ;  /* 0x000000040d007c24 */ /* 0x000fe2000f8e0200 */
[----:B------:R-:W1:Y:S01]  /*00e0*/  LDCU.64 UR6, c[0x0][0x358] ;  /* 0x00006b00ff0677ac */ /* 0x000e620008000a00 */
[----:B------:R-:W-:Y:S01]  /*00f0*/  IMAD.MOV.U32 R4, RZ, RZ, 0x4e6e6b28 ;  /* 0x4e6e6b28ff047424 */ /* 0x000fe200078e00ff */
[----:B------:R-:W-:Y:S01]  /*0100*/  STL.128 [R1+0x90], RZ ;  /* 0x000090ff01007387 */ /* 0x000fe20000100c00 */
[----:B------:R-:W-:Y:S02]  /*0110*/  IMAD.MOV.U32 R5, RZ, RZ, 0x4e6e6b28 ;  /* 0x4e6e6b28ff057424 */ /* 0x000fe400078e00ff */
[----:B------:R-:W2:Y:S01]  /*0120*/  LDC.64 R10, c[0x0][0x390] ;  /* 0x0000e400ff0a7b82 */ /* 0x000ea20000000a00 */
[----:B------:R-:W-:Y:S01]  /*0130*/  STL.128 [R1+0xa0], RZ ;  /* 0x0000a0ff01007387 */ /* 0x000fe20000100c00 */
[----:B------:R-:W-:-:S02]  /*0140*/  IMAD.MOV.U32 R6, RZ, RZ, 0x4e6e6b28 ;  /* 0x4e6e6b28ff067424 */ /* 0x000fc400078e00ff */
[----:B------:R-:W-:Y:S01]  /*0150*/  IMAD.MOV.U32 R7, RZ, RZ, 0x4e6e6b28 ;  /* 0x4e6e6b28ff077424 */ /* 0x000fe200078e00ff */
[----:B------:R-:W-:Y:S01]  /*0160*/  STL.128 [R1+0xb0], RZ ;  /* 0x0000b0ff01007387 */ /* 0x000fe20000100c00 */
[----:B------:R-:W-:Y:S02]  /*0170*/  IMAD R2, R0, 0x3, RZ ;  /* 0x0000000300027824 */ /* 0x000fe400078e02ff */
[----:B------:R-:W-:Y:S01]  /*0180*/  VIADD R24, R1, 0xa0 ;  /* 0x000000a001187836 */ /* 0x000fe20000000000 */
[----:B------:R-:W-:Y:S04]  /*0190*/  STL.128 [R1+0xc0], RZ ;  /* 0x0000c0ff01007387 */ /* 0x000fe80000100c00 */
[----:B------:R-:W-:Y:S01]  /*01a0*/  STL.128 [R1+0xd0], RZ ;  /* 0x0000d0ff01007387 */ /* 0x000fe20000100c00 */
[----:B0-----:R-:W-:-:S03]  /*01b0*/  ISETP.GE.AND P0, PT, R8, 0x1, PT ;  /* 0x000000010800780c */ /* 0x001fc60003f06270 */
[----:B------:R-:W-:Y:S01]  /*01c0*/  STL.128 [R1+0xe0], RZ ;  /* 0x0000e0ff01007387 */ /* 0x000fe20000100c00 */
[----:B------:R-:W-:-:S03]  /*01d0*/  IMAD R0, R0, R9, RZ ;  /* 0x0000000900007224 */ /* 0x000fc600078e02ff */
[----:B------:R-:W-:Y:S02]  /*01e0*/  STL.128 [R1+0xf0], RZ ;  /* 0x0000f0ff01007387 */ /* 0x000fe40000100c00 */
[----:B------:R-:W-:Y:S02]  /*01f0*/  SHF.R.S32.HI R3, RZ, 0x1f, R0 ;  /* 0x0000001fff037819 */ /* 0x000fe40000011400 */
[----:B------:R-:W-:Y:S04]  /*0200*/  STL.128 [R1], R4 ;  /* 0x0000000401007387 */ /* 0x000fe80000100c00 */
[----:B------:R-:W-:Y:S04]  /*0210*/  STL.128 [R1+0x10], R4 ;  /* 0x0000100401007387 */ /* 0x000fe80000100c00 */
[----:B------:R-:W-:Y:S04]  /*0220*/  STL.128 [R1+0x20], R4 ;  /* 0x0000200401007387 */ /* 0x000fe80000100c00 */
[----:B------:R-:W-:Y:S04]  /*0230*/  STL.128 [R1+0x30], R4 ;  /* 0x0000300401007387 */ /* 0x000fe80000100c00 */
[----:B------:R-:W-:Y:S04]  /*0240*/  STL.128 [R1+0x40], R4 ;  /* 0x0000400401007387 */ /* 0x000fe80000100c00 */
[----:B------:R-:W-:Y:S04]  /*0250*/  STL.128 [R1+0x50], R4 ;  /* 0x0000500401007387 */ /* 0x000fe80000100c00 */
[----:B------:R-:W-:Y:S04]  /*0260*/  STL.128 [R1+0x60], R4 ;  /* 0x0000600401007387 */ /* 0x000fe80000100c00 */
[----:B------:R2:W-:Y:S02]  /*0270*/  STL.128 [R1+0x70], R4 ;  /* 0x0000700401007387 */ /* 0x0005e40000100c00 */
[----:B--2---:R-:W-:-:S04]  /*0280*/  IMAD.WIDE R4, R2, 0x4, R10 ;  /* 0x0000000402047825 */ /* 0x004fc800078e020a */
[----:B------:R-:W-:Y:S02]  /*0290*/  VIADD R2, R1, 0x80 ;  /* 0x0000008001027836 */ /* 0x000fe40000000000 */
[----:B------:R-:W-:Y:S01]  /*02a0*/  IMAD R6, R8, UR4, RZ ;  /* 0x0000000408067c24 */ /* 0x000fe2000f8e02ff */
[----:B-1----:R-:W-:Y:S06]  /*02b0*/  @!P0 BRA `(.L_x_0) ;  /* 0x0000000000d08947 */ /* 0x002fec0003800000 */
[----:B------:R0:W5:Y:S04]  /*02c0*/  LDG.E.CONSTANT R8, desc[UR6][R4.64] ;  /* 0x0000000604087981 */ /* 0x000168000c1e9900 */
[----:B------:R0:W5:Y:S04]  /*02d0*/  LDG.E.CONSTANT R7, desc[UR6][R4.64+0x4] ;  /* 0x0000040604077981 */ /* 0x000168000c1e9900 */
[----:B------:R0:W5:Y:S01]  /*02e0*/  LDG.E.CONSTANT R11, desc[UR6][R4.64+0x8] ;  /* 0x00000806040b7981 */ /* 0x000162000c1e9900 */
[----:B------:R-:W-:Y:S02]  /*02f0*/  HFMA2 R13, -RZ, RZ, 0, 0 ;  /* 0x00000000ff0d7431 */ /* 0x000fe400000001ff */
[----:B------:R-:W-:-:S02]  /*0300*/  VIADD R10, R9, 0xffffffff ;  /* 0xffffffff090a7836 */ /* 0x000fc40000000000 */
[----:B------:R-:W-:Y:S02]  /*0310*/  IMAD R9, R9, 0x4, R1 ;  /* 0x0000000409097824 */ /* 0x000fe400078e0201 */
[----:B------:R-:W-:-:S07]  /*0320*/  IMAD R6, R6, 0x3, RZ ;  /* 0x0000000306067824 */ /* 0x000fce00078e02ff */
.L_x_6:
[----:B0-----:R-:W0:Y:S01]  /*0330*/  LDC.64 R4, c[0x0][0x398] ;  /* 0x0000e600ff047b82 */ /* 0x001e220000000a00 */
[----:B------:R-:W-:Y:S01]  /*0340*/  IMAD R15, R13, 0x3, RZ ;  /* 0x000000030d0f7824 */ /* 0x000fe200078e02ff */
[----:B------:R-:W2:Y:S04]  /*0350*/  LDL R16, [R9+-0x4] ;  /* 0xfffffc0009107983 */ /* 0x000ea80000100800 */
[----:B------:R-:W-:-:S04]  /*0360*/  IADD3 R12, P0, PT, R15, R6, RZ ;  /* 0x000000060f0c7210 */ /* 0x000fc80007f1e0ff */
[----:B------:R-:W-:Y:S02]  /*0370*/  LEA.HI.X.SX32 R14, R6, RZ, 0x1, P0 ;  /* 0x000000ff060e7211 */ /* 0x000fe400000f0eff */
[----:B0-----:R-:W-:-:S04]  /*0380*/  LEA R4, P0, R12, R4, 0x2 ;  /* 0x000000040c047211 */ /* 0x001fc800078010ff */
[----:B------:R-:W-:-:S05]  /*0390*/  LEA.HI.X R5, R12, R5, R14, 0x2, P0 ;  /* 0x000000050c057211 */ /* 0x000fca00000f140e */
[----:B------:R-:W3:Y:S04]  /*03a0*/  LDG.E.CONSTANT R12, desc[UR6][R4.64+0x4] ;  /* 0x00000406040c7981 */ /* 0x000ee8000c1e9900 */
[----:B------:R-:W4:Y:S04]  /*03b0*/  LDG.E.CONSTANT R15, desc[UR6][R4.64] ;  /* 0x00000006040f7981 */ /* 0x000f28000c1e9900 */
[----:B------:R-:W2:Y:S01]  /*03c0*/  LDG.E.CONSTANT R14, desc[UR6][R4.64+0x8] ;  /* 0x00000806040e7981 */ /* 0x000ea2000c1e9900 */
[----:B------:R-:W-:Y:S01]  /*03d0*/  BSSY.RECONVERGENT B0, `(.L_x_1) ;  /* 0x000001e000007945 */ /* 0x000fe20003800200 */
[----:B---3-5:R-:W-:Y:S01]  /*03e0*/  FADD R12, R7, -R12 ;  /* 0x8000000c070c7221 */ /* 0x028fe20000000000 */
[----:B----4-:R-:W-:-:S03]  /*03f0*/  FADD R15, R8, -R15 ;  /* 0x8000000f080f7221 */ /* 0x010fc60000000000 */
[----:B------:R-:W-:Y:S01]  /*0400*/  FMUL R12, R12, R12 ;  /* 0x0000000c0c0c7220 */ /* 0x000fe20000400000 */
[----:B--2---:R-:W-:-:S03]  /*0410*/  FADD R17, R11, -R14 ;  /* 0x8000000e0b117221 */ /* 0x004fc60000000000 */
[----:B------:R-:W-:-:S04]  /*0420*/  FFMA R12, R15, R15, R12 ;  /* 0x0000000f0f0c7223 */ /* 0x000fc8000000000c */
[----:B------:R-:W-:-:S05]  /*0430*/  FFMA R17, R17, R17, R12 ;  /* 0x0000001111117223 */ /* 0x000fca000000000c */
[----:B------:R-:W-:-:S13]  /*0440*/  FSETP.GT.AND P0, PT, R17, R16, PT ;  /* 0x000000101100720b */ /* 0x000fda0003f04000 */
[----:B------:R-:W-:Y:S05]  /*0450*/  @P0 BRA `(.L_x_2) ;  /* 0x0000000000540947 */ /* 0x000fea0003800000 */
[----:B------:R-:W-:-:S04]  /*0460*/  VIMNMX R4, PT, PT, R10, R13, PT ;  /* 0x0000000d0a047248 */ /* 0x000fc80003fe0100 */
[----:B------:R-:W-:-:S13]  /*0470*/  ISETP.GE.AND P0, PT, R4, 0x1, PT ;  /* 0x000000010400780c */ /* 0x000fda0003f06270 */
[----:B------:R-:W-:Y:S05]  /*0480*/  @!P0 BRA `(.L_x_3) ;  /* 0x00000000003c8947 */ /* 0x000fea0003800000 */
[----:B------:R-:W-:Y:S01]  /*0490*/  BSSY.RECONVERGENT B1, `(.L_x_3) ;  /* 0x000000e000017945 */ /* 0x000fe20003800200 */
.L_x_5:
[----:B------:R-:W-:-:S04]  /*04a0*/  VIADD R14, R4, 0xffffffff ;  /* 0xffffffff040e7836 */ /* 0x000fc80000000000 */
[----:B0-----:R-:W-:-:S05]  /*04b0*/  IMAD R5, R14, 0x4, R1 ;  /* 0x000000040e057824 */ /* 0x001fca00078e0201 */
[----:B------:R-:W2:Y:S02]  /*04c0*/  LDL R15, [R5] ;  /* 0x00000000050f7983 */ /* 0x000ea40000100800 */
[----:B--2---:R-:W-:-:S13]  /*04d0*/  FSETP.GT.AND P0, PT, R15, R17, PT ;  /* 0x000000110f00720b */ /* 0x004fda0003f04000 */
[----:B------:R-:W-:Y:S05]  /*04e0*/  @!P0 BRA `(.L_x_4) ;  /* 0x0000000000208947 */ /* 0x000fea0003800000 */
[----:B------:R-:W-:-:S05]  /*04f0*/  IMAD R12, R4, 0x4, R1 ;  /* 0x00000004040c7824 */ /* 0x000fca00078e0201 */
[----:B------:R0:W-:Y:S04]  /*0500*/  STL [R12], R15 ;  /* 0x0000000f0c007387 */ /* 0x0001e80000100800 */
[----:B------:R-:W2:Y:S01]  /*0510*/  LDL R5, [R5+0x80] ;  /* 0x0000800005057983 */ /* 0x000ea20000100800 */
[----:B------:R-:W-:Y:S01]  /*0520*/  ISETP.GT.U32.AND P0, PT, R4, 0x1, PT ;  /* 0x000000010400780c */ /* 0x000fe20003f04070 */
[----:B------:R-:W-:Y:S02]  /*0530*/  IMAD.MOV.U32 R4, RZ, RZ, R14 ;  /* 0x000000ffff047224 */ /* 0x000fe400078e000e */
[----:B--2---:R0:W-:Y:S10]  /*0540*/  STL [R12+0x80], R5 ;  /* 0x000080050c007387 */ /* 0x0041f40000100800 */
[----:B------:R-:W-:Y:S05]  /*0550*/  @P0 BRA `(.L_x_5) ;  /* 0xfffffffc00d00947 */ /* 0x000fea000383ffff */
[----:B------:R-:W-:-:S07]  /*0560*/  IMAD.MOV.U32 R4, RZ, RZ, RZ ;  /* 0x000000ffff047224 */ /* 0x000fce00078e00ff */
.L_x_4:
[----:B------:R-:W-:Y:S05]  /*0570*/  BSYNC.RECONVERGENT B1 ;  /* 0x0000000000017941 */ /* 0x000fea0003800200 */
.L_x_3:
[----:B------:R-:W-:-:S05]  /*0580*/  IMAD R4, R4, 0x4, R1 ;  /* 0x0000000404047824 */ /* 0x000fca00078e0201 */
[----:B------:R1:W-:Y:S04]  /*0590*/  STL [R4], R17 ;  /* 0x0000001104007387 */ /* 0x0003e80000100800 */
[----:B------:R1:W-:Y:S02]  /*05a0*/  STL [R4+0x80], R13 ;  /* 0x0000800d04007387 */ /* 0x0003e40000100800 */
.L_x_2:
[----:B------:R-:W-:Y:S05]  /*05b0*/  BSYNC.RECONVERGENT B0 ;  /* 0x0000000000007941 */ /* 0x000fea0003800200 */
.L_x_1:
[----:B------:R-:W2:Y:S01]  /*05c0*/  LDCU UR4, c[0x0][0x388] ;  /* 0x00007100ff0477ac */ /* 0x000ea20008000800 */
[----:B-1----:R-:W-:-:S05]  /*05d0*/  VIADD R13, R13, 0x1 ;  /* 0x000000010d0d7836 */ /* 0x002fca0000000000 */
[----:B--2---:R-:W-:-:S13]  /*05e0*/  ISETP.NE.AND P0, PT, R13, UR4, PT ;  /* 0x000000040d007c0c */ /* 0x004fda000bf05270 */
[----:B------:R-:W-:Y:S05]  /*05f0*/  @P0 BRA `(.L_x_6) ;  /* 0xfffffffc004c0947 */ /* 0x000fea000383ffff */
.L_x_0:
[----:B------:R-:W1:Y:S02]  /*0600*/  LDC R20, c[0x0][0x38c] ;  /* 0x0000e300ff147b82 */ /* 0x000e640000000800 */
[----:B-1----:R-:W-:-:S13]  /*0610*/  ISETP.GE.AND P0, PT, R20, 0x1, PT ;  /* 0x000000011400780c */ /* 0x002fda0003f06270 */
[----:B------:R-:W-:Y:S05]  /*0620*/  @!P0 EXIT ;  /* 0x000000000000894d */ /* 0x000fea0003800000 */
[C---:B------:R-:W-:Y:S01]  /*0630*/  ISETP.GE.U32.AND P1, PT, R20.reuse, 0x10, PT ;  /* 0x000000101400780c */ /* 0x040fe20003f26070 */
[----:B------:R-:W-:Y:S01]  /*0640*/  IMAD.MOV.U32 R21, RZ, RZ, RZ ;  /* 0x000000ffff157224 */ /* 0x000fe200078e00ff */
[----:B------:R-:W-:-:S04]  /*0650*/  LOP3.LUT R25, R20, 0xf, RZ, 0xc0, !PT ;  /* 0x0000000f14197812 */ /* 0x000fc800078ec0ff */
[----:B------:R-:W-:-:S07]  /*0660*/  ISETP.NE.AND P0, PT, R25, RZ, PT ;  /* 0x000000ff1900720c */ /* 0x000fce0003f05270 */
[----:B------:R-:W-:Y:S06]  /*0670*/  @!P1 BRA `(.L_x_7) ;  /* 0x00000004000c9947 */ /* 0x000fec0003800000 */
[----:B------:R-:W1:Y:S01]  /*0680*/  LDCU.64 UR4, c[0x0][0x3a0] ;  /* 0x00007400ff0477ac */ /* 0x000e620008000a00 */
[----:B------:R-:W-:-:S04]  /*0690*/  LOP3.LUT R21, R20, 0x7ffffff0, RZ, 0xc0, !PT ;  /* 0x7ffffff014157812 */ /* 0x000fc800078ec0ff */
[----:B------:R-:W-:Y:S02]  /*06a0*/  IADD3 R26, PT, PT, -R21, RZ, RZ ;  /* 0x000000ff151a7210 */ /* 0x000fe40007ffe1ff */
[----:B-1----:R-:W-:-:S04]  /*06b0*/  LEA R27, P1, R0, UR4, 0x3 ;  /* 0x00000004001b7c11 */ /* 0x002fc8000f8218ff */
[----:B------:R-:W-:Y:S02]  /*06c0*/  IADD3 R27, P2, PT, R27, 0x40, RZ ;  /* 0x000000401b1b7810 */ /* 0x000fe40007f5e0ff */
[----:B------:R-:W-:-:S05]  /*06d0*/  LEA.HI.X R28, R0, UR5, R3, 0x3, P1 ;  /* 0x00000005001c7c11 */ /* 0x000fca00088f1c03 */
[----:B------:R-:W-:-:S07]  /*06e0*/  IMAD.X R28, RZ, RZ, R28, P2 ;  /* 0x000000ffff1c7224 */ /* 0x000fce00010e061c */
.L_x_8:
[----:B0-----:R-:W2:Y:S04]  /*06f0*/  LDL.128 R4, [R24+-0x20] ;  /* 0xffffe00018047983 */ /* 0x001ea80000100c00 */
[----:B------:R-:W3:Y:S04]  /*0700*/  LDL.128 R8, [R24+-0x10] ;  /* 0xfffff00018087983 */ /* 0x000ee80000100c00 */
[----:B------:R-:W4:Y:S04]  /*0710*/  LDL.128 R12, [R24] ;  /* 0x00000000180c7983 */ /* 0x000f280000100c00 */
[----:B------:R0:W5:Y:S01]  /*0720*/  LDL.128 R16, [R24+0x10] ;  /* 0x0000100018107983 */ /* 0x0001620000100c00 */
[----:B------:R-:W-:-:S02]  /*0730*/  IMAD.MOV.U32 R23, RZ, RZ, R28 ;  /* 0x000000ffff177224 */ /* 0x000fc400078e001c */
[----:B------:R-:W-:Y:S02]  /*0740*/  IMAD.MOV.U32 R22, RZ, RZ, R27 ;  /* 0x000000ffff167224 */ /* 0x000fe400078e001b */
[----:B------:R-:W-:-:S03]  /*0750*/  VIADD R26, R26, 0x10 ;  /* 0x000000101a1a7836 */ /* 0x000fc60000000000 */
[----:B------:R-:W-:Y:S01]  /*0760*/  IADD3 R27, P2, PT, R22, 0x80, RZ ;  /* 0x00000080161b7810 */ /* 0x000fe20007f5e0ff */
[----:B0-----:R-:W-:Y:S01]  /*0770*/  VIADD R24, R24, 0x40 ;  /* 0x0000004018187836 */ /* 0x001fe20000000000 */
[----:B------:R-:W-:Y:S02]  /*0780*/  ISETP.NE.AND P1, PT, R26, RZ, PT ;  /* 0x000000ff1a00720c */ /* 0x000fe40003f25270 */
[--C-:B--2---:R-:W-:Y:S01]  /*0790*/  SHF.R.S32.HI R29, RZ, 0x1f, R4.reuse ;  /* 0x0000001fff1d7819 */ /* 0x104fe20000011404 */
[----:B------:R-:W-:Y:S02]  /*07a0*/  IMAD.MOV.U32 R28, RZ, RZ, R4 ;  /* 0x000000ffff1c7224 */ /* 0x000fe400078e0004 */
[----:B------:R-:W-:-:S03]  /*07b0*/  IMAD.MOV.U32 R4, RZ, RZ, R6 ;  /* 0x000000ffff047224 */ /* 0x000fc600078e0006 */
[----:B------:R0:W-:Y:S02]  /*07c0*/  STG.E.64 desc[UR6][R22.64+-0x40], R28 ;  /* 0xffffc01c16007986 */ /* 0x0001e4000c101b06 */
[--C-:B0-----:R-:W-:Y:S01]  /*07d0*/  SHF.R.S32.HI R29, RZ, 0x1f, R5.reuse ;  /* 0x0000001fff1d7819 */ /* 0x101fe20000011405 */
[----:B------:R-:W-:Y:S01]  /*07e0*/  IMAD.MOV.U32 R28, RZ, RZ, R5 ;  /* 0x000000ffff1c7224 */ /* 0x000fe200078e0005 */
[----:B------:R-:W-:Y:S01]  /*07f0*/  SHF.R.S32.HI R5, RZ, 0x1f, R6 ;  /* 0x0000001fff057819 */ /* 0x000fe20000011406 */
[----:B---3--:R-:W-:-:S03]  /*0800*/  IMAD.MOV.U32 R6, RZ, RZ, R10 ;  /* 0x000000ffff067224 */ /* 0x008fc600078e000a */
[----:B------:R0:W-:Y:S04]  /*0810*/  STG.E.64 desc[UR6][R22.64+-0x38], R28 ;  /* 0xffffc81c16007986 */ /* 0x0001e8000c101b06 */
[----:B------:R1:W-:Y:S01]  /*0820*/  STG.E.64 desc[UR6][R22.64+-0x30], R4 ;  /* 0xffffd00416007986 */ /* 0x0003e2000c101b06 */
[--C-:B0-----:R-:W-:Y:S01]  /*0830*/  SHF.R.S32.HI R29, RZ, 0x1f, R7.reuse ;  /* 0x0000001fff1d7819 */ /* 0x101fe20000011407 */
[----:B------:R-:W-:Y:S01]  /*0840*/  IMAD.MOV.U32 R28, RZ, RZ, R7 ;  /* 0x000000ffff1c7224 */ /* 0x000fe200078e0007 */
[----:B------:R-:W-:Y:S01]  /*0850*/  SHF.R.S32.HI R7, RZ, 0x1f, R10 ;  /* 0x0000001fff077819 */ /* 0x000fe2000001140a */
[----:B----4-:R-:W-:Y:S01]  /*0860*/  IMAD.MOV.U32 R10, RZ, RZ, R13 ;  /* 0x000000ffff0a7224 */ /* 0x010fe200078e000d */
[--C-:B-1----:R-:W-:Y:S01]  /*0870*/  SHF.R.S32.HI R5, RZ, 0x1f, R8.reuse ;  /* 0x0000001fff057819 */ /* 0x102fe20000011408 */
[----:B------:R-:W-:Y:S01]  /*0880*/  IMAD.MOV.U32 R4, RZ, RZ, R8 ;  /* 0x000000ffff047224 */ /* 0x000fe200078e0008 */
[----:B------:R0:W-:Y:S01]  /*0890*/  STG.E.64 desc[UR6][R22.64+-0x28], R28 ;  /* 0xffffd81c16007986 */ /* 0x0001e2000c101b06 */
[----:B------:R-:W-:-:S03]  /*08a0*/  IMAD.MOV.U32 R8, RZ, RZ, R14 ;  /* 0x000000ffff087224 */ /* 0x000fc600078e000e */
[----:B------:R1:W-:Y:S04]  /*08b0*/  STG.E.64 desc[UR6][R22.64+-0x20], R4 ;  /* 0xffffe00416007986 */ /* 0x0003e8000c101b06 */
[----:B------:R2:W-:Y:S01]  /*08c0*/  STG.E.64 desc[UR6][R22.64+-0x10], R6 ;  /* 0xfffff00616007986 */ /* 0x0005e2000c101b06 */
[----:B0-----:R-:W-:Y:S02]  /*08d0*/  SHF.R.S32.HI R29, RZ, 0x1f, R9 ;  /* 0x0000001fff1d7819 */ /* 0x001fe40000011409 */
[----:B------:R-:W-:Y:S02]  /*08e0*/  MOV R28, R9 ;  /* 0x00000009001c7202 */ /* 0x000fe40000000f00 */
[--C-:B-1----:R-:W-:Y:S01]  /*08f0*/  SHF.R.S32.HI R5, RZ, 0x1f, R11.reuse ;  /* 0x0000001fff057819 */ /* 0x102fe2000001140b */
[----:B------:R-:W-:Y:S01]  /*0900*/  IMAD.MOV.U32 R4, RZ, RZ, R11 ;  /* 0x000000ffff047224 */ /* 0x000fe200078e000b */
[----:B------:R-:W-:Y:S01]  /*0910*/  SHF.R.S32.HI R9, RZ, 0x1f, R14 ;  /* 0x0000001fff097819 */ /* 0x000fe2000001140e */
[----:B------:R0:W-:Y:S01]  /*0920*/  STG.E.64 desc[UR6][R22.64+-0x18], R28 ;  /* 0xffffe81c16007986 */ /* 0x0001e2000c101b06 */
[----:B------:R-:W-:Y:S01]  /*0930*/  SHF.R.S32.HI R11, RZ, 0x1f, R13 ;  /* 0x0000001fff0b7819 */ /* 0x000fe2000001140d */
[--C-:B--2---:R-:W-:Y:S01]  /*0940*/  IMAD.MOV.U32 R6, RZ, RZ, R15.reuse ;  /* 0x000000ffff067224 */ /* 0x104fe200078e000f */
[----:B------:R-:W-:Y:S01]  /*0950*/  SHF.R.S32.HI R7, RZ, 0x1f, R15 ;  /* 0x0000001fff077819 */ /* 0x000fe2000001140f */
[----:B------:R1:W-:Y:S01]  /*0960*/  STG.E.64 desc[UR6][R22.64+-0x8], R4 ;  /* 0xfffff80416007986 */ /* 0x0003e2000c101b06 */
[----:B-----5:R-:W-:-:S02]  /*0970*/  SHF.R.S32.HI R15, RZ, 0x1f, R17 ;  /* 0x0000001fff0f7819 */ /* 0x020fc40000011411 */
[----:B------:R-:W-:Y:S01]  /*0980*/  SHF.R.S32.HI R13, RZ, 0x1f, R18 ;  /* 0x0000001fff0d7819 */ /* 0x000fe20000011412 */
[----:B------:R2:W-:Y:S01]  /*0990*/  STG.E.64 desc[UR6][R22.64+0x10], R8 ;  /* 0x0000100816007986 */ /* 0x0005e2000c101b06 */
[----:B------:R-:W-:-:S03]  /*09a0*/  MOV R14, R17 ;  /* 0x00000011000e7202 */ /* 0x000fc60000000f00 */
[----:B------:R-:W-:Y:S01]  /*09b0*/  STG.E.64 desc[UR6][R22.64+0x8], R10 ;  /* 0x0000080a16007986 */ /* 0x000fe2000c101b06 */
[--C-:B0-----:R-:W-:Y:S01]  /*09c0*/  SHF.R.S32.HI R29, RZ, 0x1f, R12.reuse ;  /* 0x0000001fff1d7819 */ /* 0x101fe2000001140c */
[----:B------:R-:W-:Y:S02]  /*09d0*/  IMAD.MOV.U32 R28, RZ, RZ, R12 ;  /* 0x000000ffff1c7224 */ /* 0x000fe400078e000c */
[----:B------:R-:W-:Y:S01]  /*09e0*/  STG.E.64 desc[UR6][R22.64+0x18], R6 ;  /* 0x0000180616007986 */ /* 0x000fe2000c101b06 */
[----:B------:R-:W-:Y:S01]  /*09f0*/  IMAD.MOV.U32 R12, RZ, RZ, R18 ;  /* 0x000000ffff0c7224 */ /* 0x000fe200078e0012 */
[--C-:B-1----:R-:W-:Y:S01]  /*0a00*/  SHF.R.S32.HI R5, RZ, 0x1f, R19.reuse ;  /* 0x0000001fff057819 */ /* 0x102fe20000011413 */
[----:B------:R-:W-:Y:S01]  /*0a10*/  IMAD.MOV.U32 R4, RZ, RZ, R19 ;  /* 0x000000ffff047224 */ /* 0x000fe200078e0013 */
[----:B------:R-:W-:Y:S01]  /*0a20*/  STG.E.64 desc[UR6][R22.64+0x28], R14 ;  /* 0x0000280e16007986 */ /* 0x000fe2000c101b06 */
[--C-:B--2---:R-:W-:Y:S01]  /*0a30*/  SHF.R.S32.HI R9, RZ, 0x1f, R16.reuse ;  /* 0x0000001fff097819 */ /* 0x104fe20000011410 */
[----:B------:R-:W-:-:S02]  /*0a40*/  IMAD.MOV.U32 R8, RZ, RZ, R16 ;  /* 0x000000ffff087224 */ /* 0x000fc400078e0010 */
[----:B------:R-:W-:Y:S04]  /*0a50*/  STG.E.64 desc[UR6][R22.64+0x30], R12 ;  /* 0x0000300c16007986 */ /* 0x000fe8000c101b06 */
[----:B------:R-:W-:Y:S04]  /*0a60*/  STG.E.64 desc[UR6][R22.64+0x20], R8 ;  /* 0x0000200816007986 */ /* 0x000fe8000c101b06 */
[----:B------:R-:W-:Y:S04]  /*0a70*/  STG.E.64 desc[UR6][R22.64+0x38], R4 ;  /* 0x0000380416007986 */ /* 0x000fe8000c101b06 */
[----:B------:R0:W-:Y:S02]  /*0a80*/  STG.E.64 desc[UR6][R22.64], R28 ;  /* 0x0000001c16007986 */ /* 0x0001e4000c101b06 */
[----:B0-----:R-:W-:Y:S01]  /*0a90*/  IMAD.X R28, RZ, RZ, R23, P2 ;  /* 0x000000ffff1c7224 */ /* 0x001fe200010e0617 */
[----:B------:R-:W-:Y:S06]  /*0aa0*/  @P1 BRA `(.L_x_8) ;  /* 0xfffffffc00101947 */ /* 0x000fec000383ffff */
.L_x_7:
[----:B------:R-:W-:Y:S05]  /*0ab0*/  @!P0 EXIT ;  /* 0x000000000000894d */ /* 0x000fea0003800000 */
[----:B------:R-:W-:Y:S02]  /*0ac0*/  ISETP.GE.U32.AND P1, PT, R25, 0x8, PT ;  /* 0x000000081900780c */ /* 0x000fe40003f26070 */
[----:B------:R-:W-:-:S04]  /*0ad0*/  LOP3.LUT R24, R20, 0x7, RZ, 0xc0, !PT ;  /* 0x0000000714187812 */ /* 0x000fc800078ec0ff */
[----:B------:R-:W-:-:S07]  /*0ae0*/  ISETP.NE.AND P0, PT, R24, RZ, PT ;  /* 0x000000ff1800720c */ /* 0x000fce0003f05270 */
[----:B------:R-:W-:Y:S06]  /*0af0*/  @!P1 BRA `(.L_x_9) ;  /* 0x0000000000849947 */ /* 0x000fec0003800000 */
[----:B------:R-:W-:Y:S01]  /*0b00*/  IMAD R25, R21, 0x4, R2 ;  /* 0x0000000415197824 */ /* 0x000fe200078e0202 */
[----:B------:R-:W1:Y:S04]  /*0b10*/  LDCU.64 UR4, c[0x0][0x3a0] ;  /* 0x00007400ff0477ac */ /* 0x000e680008000a00 */
[----:B0-----:R-:W2:Y:S04]  /*0b20*/  LDL.128 R4, [R25] ;  /* 0x0000000019047983 */ /* 0x001ea80000100c00 */
[----:B------:R-:W3:Y:S01]  /*0b30*/  LDL.128 R8, [R25+0x10] ;  /* 0x0000100019087983 */ /* 0x000ee20000100c00 */
[----:B------:R-:W-:-:S02]  /*0b40*/  IADD3 R13, P1, PT, R0, R21, RZ ;  /* 0x00000015000d7210 */ /* 0x000fc40007f3e0ff */
[----:B------:R-:W-:-:S03]  /*0b50*/  IADD3 R21, PT, PT, R21, 0x8, RZ ;  /* 0x0000000815157810 */ /* 0x000fc60007ffe0ff */
[----:B------:R-:W-:Y:S01]  /*0b60*/  IMAD.X R14, RZ, RZ, R3, P1 ;  /* 0x000000ffff0e7224 */ /* 0x000fe200008e0603 */
[----:B-1----:R-:W-:-:S04]  /*0b70*/  LEA R12, P1, R13, UR4, 0x3 ;  /* 0x000000040d0c7c11 */ /* 0x002fc8000f8218ff */
[----:B------:R-:W-:Y:S02]  /*0b80*/  LEA.HI.X R13, R13, UR5, R14, 0x3, P1 ;  /* 0x000000050d0d7c11 */ /* 0x000fe400088f1c0e */
[----:B--2---:R-:W-:Y:S01]  /*0b90*/  SHF.R.S32.HI R17, RZ, 0x1f, R4 ;  /* 0x0000001fff117819 */ /* 0x004fe20000011404 */
[--C-:B------:R-:W-:Y:S01]  /*0ba0*/  IMAD.MOV.U32 R18, RZ, RZ, R5.reuse ;  /* 0x000000ffff127224 */ /* 0x100fe200078e0005 */
[----:B------:R-:W-:Y:S01]  /*0bb0*/  SHF.R.S32.HI R19, RZ, 0x1f, R5 ;  /* 0x0000001fff137819 */ /* 0x000fe20000011405 */
[--C-:B------:R-:W-:Y:S01]  /*0bc0*/  IMAD.MOV.U32 R22, RZ, RZ, R6.reuse ;  /* 0x000000ffff167224 */ /* 0x100fe200078e0006 */
[----:B------:R-:W-:Y:S01]  /*0bd0*/  SHF.R.S32.HI R23, RZ, 0x1f, R6 ;  /* 0x0000001fff177819 */ /* 0x000fe20000011406 */
[--C-:B------:R-:W-:Y:S01]  /*0be0*/  IMAD.MOV.U32 R14, RZ, RZ, R7.reuse ;  /* 0x000000ffff0e7224 */ /* 0x100fe200078e0007 */
[----:B------:R-:W-:Y:S01]  /*0bf0*/  SHF.R.S32.HI R15, RZ, 0x1f, R7 ;  /* 0x0000001fff0f7819 */ /* 0x000fe20000011407 */
[--C-:B---3--:R-:W-:Y:S01]  /*0c00*/  IMAD.MOV.U32 R6, RZ, RZ, R9.reuse ;  /* 0x000000ffff067224 */ /* 0x108fe200078e0009 */
[----:B------:R-:W-:Y:S01]  /*0c10*/  MOV R16, R4 ;  /* 0x0000000400107202 */ /* 0x000fe20000000f00 */
[--C-:B------:R-:W-:Y:S01]  /*0c20*/  IMAD.MOV.U32 R4, RZ, RZ, R8.reuse ;  /* 0x000000ffff047224 */ /* 0x100fe200078e0008 */
[----:B------:R-:W-:Y:S01]  /*0c30*/  SHF.R.S32.HI R5, RZ, 0x1f, R8 ;  /* 0x0000001fff057819 */ /* 0x000fe20000011408 */
[--C-:B------:R-:W-:Y:S01]  /*0c40*/  IMAD.MOV.U32 R26, RZ, RZ, R10.reuse ;  /* 0x000000ffff1a7224 */ /* 0x100fe200078e000a */
[----:B------:R-:W-:Y:S01]  /*0c50*/  SHF.R.S32.HI R7, RZ, 0x1f, R9 ;  /* 0x0000001fff077819 */ /* 0x000fe20000011409 */
[--C-:B------:R-:W-:Y:S01]  /*0c60*/  IMAD.MOV.U32 R28, RZ, RZ, R11.reuse ;  /* 0x000000ffff1c7224 */ /* 0x100fe200078e000b */
[----:B------:R-:W-:Y:S01]  /*0c70*/  SHF.R.S32.HI R27, RZ, 0x1f, R10 ;  /* 0x0000001fff1b7819 */ /* 0x000fe2000001140a */
[----:B------:R1:W-:Y:S01]  /*0c80*/  STG.E.64 desc[UR6][R12.64], R16 ;  /* 0x000000100c007986 */ /* 0x0003e2000c101b06 */
[----:B------:R-:W-:-:S03]  /*0c90*/  SHF.R.S32.HI R29, RZ, 0x1f, R11 ;  /* 0x0000001fff1d7819 */ /* 0x000fc6000001140b */
[----:B------:R1:W-:Y:S04]  /*0ca0*/  STG.E.64 desc[UR6][R12.64+0x8], R18 ;  /* 0x000008120c007986 */ /* 0x0003e8000c101b06 */
[----:B------:R1:W-:Y:S04]  /*0cb0*/  STG.E.64 desc[UR6][R12.64+0x10], R22 ;  /* 0x000010160c007986 */ /* 0x0003e8000c101b06 */
[----:B------:R1:W-:Y:S04]  /*0cc0*/  STG.E.64 desc[UR6][R12.64+0x18], R14 ;  /* 0x0000180e0c007986 */ /* 0x0003e8000c101b06 */
[----:B------:R1:W-:Y:S04]  /*0cd0*/  STG.E.64 desc[UR6][R12.64+0x20], R4 ;  /* 0x000020040c007986 */ /* 0x0003e8000c101b06 */
[----:B------:R1:W-:Y:S04]  /*0ce0*/  STG.E.64 desc[UR6][R12.64+0x28], R6 ;  /* 0x000028060c007986 */ /* 0x0003e8000c101b06 */
[----:B------:R1:W-:Y:S04]  /*0cf0*/  STG.E.64 desc[UR6][R12.64+0x30], R26 ;  /* 0x0000301a0c007986 */ /* 0x0003e8000c101b06 */
[----:B------:R1:W-:Y:S02]  /*0d00*/  STG.E.64 desc[UR6][R12.64+0x38], R28 ;  /* 0x0000381c0c007986 */ /* 0x0003e4000c101b06 */
.L_x_9:
[----:B------:R-:W-:Y:S05]  /*0d10*/  @!P0 EXIT ;  /* 0x000000000000894d */ /* 0x000fea0003800000 */
[----:B------:R-:W-:Y:S02]  /*0d20*/  ISETP.GE.U32.AND P1, PT, R24, 0x4, PT ;  /* 0x000000041800780c */ /* 0x000fe40003f26070 */
[----:B------:R-:W-:-:S04]  /*0d30*/  LOP3.LUT R20, R20, 0x3, RZ, 0xc0, !PT ;  /* 0x0000000314147812 */ /* 0x000fc800078ec0ff */
[----:B------:R-:W-:-:S07]  /*0d40*/  ISETP.NE.AND P0, PT, R20, RZ, PT ;  /* 0x000000ff1400720c */ /* 0x000fce0003f05270 */
[----:B------:R-:W-:Y:S06]  /*0d50*/  @!P1 BRA `(.L_x_10) ;  /* 0x0000000000509947 */ /* 0x000fec0003800000 */
[C---:B-1----:R-:W-:Y:S01]  /*0d60*/  IMAD R4, R21.reuse, 0x4, R2 ;  /* 0x0000000415047824 */ /* 0x042fe200078e0202 */
[----:B------:R-:W1:Y:S05]  /*0d70*/  LDCU.64 UR4, c[0x0][0x3a0] ;  /* 0x00007400ff0477ac */ /* 0x000e6a0008000a00 */
[----:B0-----:R-:W2:Y:S01]  /*0d80*/  LDL.128 R4, [R4] ;  /* 0x0000000004047983 */ /* 0x001ea20000100c00 */
[----:B------:R-:W-:Y:S01]  /*0d90*/  IADD3 R8, P1, PT, R0, R21, RZ ;  /* 0x0000001500087210 */ /* 0x000fe20007f3e0ff */
[----:B------:R-:W-:-:S04]  /*0da0*/  VIADD R21, R21, 0x4 ;  /* 0x0000000415157836 */ /* 0x000fc80000000000 */
[----:B------:R-:W-:Y:S01]  /*0db0*/  IMAD.X R11, RZ, RZ, R3, P1 ;  /* 0x000000ffff0b7224 */ /* 0x000fe200008e0603 */
[----:B-1----:R-:W-:-:S04]  /*0dc0*/  LEA R10, P1, R8, UR4, 0x3 ;  /* 0x00000004080a7c11 */ /* 0x002fc8000f8218ff */
[----:B------:R-:W-:Y:S02]  /*0dd0*/  LEA.HI.X R11, R8, UR5, R11, 0x3, P1 ;  /* 0x00000005080b7c11 */ /* 0x000fe400088f1c0b */
[--C-:B--2---:R-:W-:Y:S01]  /*0de0*/  SHF.R.S32.HI R9, RZ, 0x1f, R4.reuse ;  /* 0x0000001fff097819 */ /* 0x104fe20000011404 */
[----:B------:R-:W-:Y:S01]  /*0df0*/  IMAD.MOV.U32 R8, RZ, RZ, R4 ;  /* 0x000000ffff087224 */ /* 0x000fe200078e0004 */
[--C-:B------:R-:W-:Y:S01]  /*0e00*/  SHF.R.S32.HI R13, RZ, 0x1f, R5.reuse ;  /* 0x0000001fff0d7819 */ /* 0x100fe20000011405 */
[----:B------:R-:W-:Y:S01]  /*0e10*/  IMAD.MOV.U32 R12, RZ, RZ, R5 ;  /* 0x000000ffff0c7224 */ /* 0x000fe200078e0005 */
[--C-:B------:R-:W-:Y:S01]  /*0e20*/  SHF.R.S32.HI R15, RZ, 0x1f, R6.reuse ;  /* 0x0000001fff0f7819 */ /* 0x100fe20000011406 */
[----:B------:R-:W-:Y:S01]  /*0e30*/  IMAD.MOV.U32 R14, RZ, RZ, R6 ;  /* 0x000000ffff0e7224 */ /* 0x000fe200078e0006 */
[--C-:B------:R-:W-:Y:S01]  /*0e40*/  SHF.R.S32.HI R17, RZ, 0x1f, R7.reuse ;  /* 0x0000001fff117819 */ /* 0x100fe20000011407 */
[----:B------:R-:W-:Y:S01]  /*0e50*/  IMAD.MOV.U32 R16, RZ, RZ, R7 ;  /* 0x000000ffff107224 */ /* 0x000fe200078e0007 */
[----:B------:R2:W-:Y:S04]  /*0e60*/  STG.E.64 desc[UR6][R10.64], R8 ;  /* 0x000000080a007986 */ /* 0x0005e8000c101b06 */
[----:B------:R2:W-:Y:S04]  /*0e70*/  STG.E.64 desc[UR6][R10.64+0x8], R12 ;  /* 0x0000080c0a007986 */ /* 0x0005e8000c101b06 */
[----:B------:R2:W-:Y:S04]  /*0e80*/  STG.E.64 desc[UR6][R10.64+0x10], R14 ;  /* 0x0000100e0a007986 */ /* 0x0005e8000c101b06 */
[----:B------:R2:W-:Y:S02]  /*0e90*/  STG.E.64 desc[UR6][R10.64+0x18], R16 ;  /* 0x000018100a007986 */ /* 0x0005e4000c101b06 */
.L_x_10:
[----:B------:R-:W-:Y:S05]  /*0ea0*/  @!P0 EXIT ;  /* 0x000000000000894d */ /* 0x000fea0003800000 */
[----:B------:R-:W3:Y:S01]  /*0eb0*/  LDCU.64 UR4, c[0x0][0x3a0] ;  /* 0x00007400ff0477ac */ /* 0x000ee20008000a00 */
[----:B-1----:R-:W-:Y:S01]  /*0ec0*/  IADD3 R7, P0, PT, R0, R21, RZ ;  /* 0x0000001500077210 */ /* 0x002fe20007f1e0ff */
[----:B------:R-:W-:Y:S02]  /*0ed0*/  IMAD R21, R21, 0x4, R2 ;  /* 0x0000000415157824 */ /* 0x000fe400078e0202 */
[----:B------:R-:W-:Y:S01]  /*0ee0*/  IMAD.MOV R20, RZ, RZ, -R20 ;  /* 0x000000ffff147224 */ /* 0x000fe200078e0a14 */
[----:B------:R-:W-:Y:S02]  /*0ef0*/  IADD3.X R4, PT, PT, RZ, R3, RZ, P0, !PT ;  /* 0x00000003ff047210 */ /* 0x000fe400007fe4ff */
[----:B---3--:R-:W-:-:S04]  /*0f00*/  LEA R0, P1, R7, UR4, 0x3 ;  /* 0x0000000407007c11 */ /* 0x008fc8000f8218ff */
[----:B------:R-:W-:-:S09]  /*0f10*/  LEA.HI.X R7, R7, UR5, R4, 0x3, P1 ;  /* 0x0000000507077c11 */ /* 0x000fd200088f1c04 */
.L_x_11:
[----:B-1----:R1:W3:Y:S01]  /*0f20*/  LDL R2, [R21] ;  /* 0x0000000015027983 */ /* 0x0022e20000100800 */
[----:B------:R-:W-:Y:S01]  /*0f30*/  IMAD.MOV.U32 R4, RZ, RZ, R0 ;  /* 0x000000ffff047224 */ /* 0x000fe200078e0000 */
[----:B------:R-:W-:Y:S01]  /*0f40*/  IADD3 R0, P1, PT, R0, 0x8, RZ ;  /* 0x0000000800007810 */ /* 0x000fe20007f3e0ff */
[--C-:B0-----:R-:W-:Y:S02]  /*0f50*/  IMAD.MOV.U32 R5, RZ, RZ, R7.reuse ;  /* 0x000000ffff057224 */ /* 0x101fe400078e0007 */
[----:B------:R-:W-:Y:S02]  /*0f60*/  VIADD R20, R20, 0x1 ;  /* 0x0000000114147836 */ /* 0x000fe40000000000 */
[----:B------:R-:W-:Y:S02]  /*0f70*/  IMAD.X R7, RZ, RZ, R7, P1 ;  /* 0x000000ffff077224 */ /* 0x000fe400008e0607 */
[----:B-1----:R-:W-:Y:S01]  /*0f80*/  VIADD R21, R21, 0x4 ;  /* 0x0000000415157836 */ /* 0x002fe20000000000 */
[----:B------:R-:W-:-:S02]  /*0f90*/  ISETP.NE.AND P0, PT, R20, RZ, PT ;  /* 0x000000ff1400720c */ /* 0x000fc40003f05270 */
[----:B---3--:R-:W-:-:S05]  /*0fa0*/  SHF.R.S32.HI R3, RZ, 0x1f, R2 ;  /* 0x0000001fff037819 */ /* 0x008fca0000011402 */
[----:B------:R1:W-:Y:S06]  /*0fb0*/  STG.E.64 desc[UR6][R4.64], R2 ;  /* 0x0000000204007986 */ /* 0x0003ec000c101b06 */
[----:B------:R-:W-:Y:S05]  /*0fc0*/  @P0 BRA `(.L_x_11) ;  /* 0xfffffffc00d40947 */ /* 0x000fea000383ffff */
[----:B------:R-:W-:Y:S05]  /*0fd0*/  EXIT ;  /* 0x000000000000794d */ /* 0x000fea0003800000 */
.L_x_12:
[----:B------:R-:W-:-:S00]  /*0fe0*/  BRA `(.L_x_12) ;  /* 0xfffffffc00fc7947 */ /* 0x000fc0000383ffff */
[----:B------:R-:W-:-:S00]  /*0ff0*/  NOP ;  /* 0x0000000000007918 */ /* 0x000fc00000000000 */
        /* <DEDUP_REMOVED lines=8> */
.L_x_26:


//--------------------- .text._Z28k_nearest_neighbor_2d_kerneliiiiPKfS0_Pl --------------------------
	.section	.text._Z28k_nearest_neighbor_2d_kerneliiiiPKfS0_Pl,"ax",@progbits
	.align	128
        .global         _Z28k_nearest_neighbor_2d_kerneliiiiPKfS0_Pl
        .type           _Z28k_nearest_neighbor_2d_kerneliiiiPKfS0_Pl,@function
        .size           _Z28k_nearest_neighbor_2d_kerneliiiiPKfS0_Pl,(.L_x_27 - _Z28k_nearest_neighbor_2d_kerneliiiiPKfS0_Pl)
        .other          _Z28k_nearest_neighbor_2d_kerneliiiiPKfS0_Pl,@"STO_CUDA_ENTRY STV_DEFAULT"
_Z28k_nearest_neighbor_2d_kerneliiiiPKfS0_Pl:
.text._Z28k_nearest_neighbor_2d_kerneliiiiPKfS0_Pl:
        /* <DEDUP_REMOVED lines=23> */
[----:B------:R-:W-:Y:S02]  /*0170*/  IMAD.SHL.U32 R2, R0, 0x2, RZ ;  /* 0x0000000200027824 */ /* 0x000fe400078e00ff */
        /* <DEDUP_REMOVED lines=21> */
[----:B------:R0:W5:Y:S01]  /*02d0*/  LDG.E.CONSTANT R8, desc[UR6][R4.64+0x4] ;  /* 0x0000040604087981 */ /* 0x000162000c1e9900 */
[----:B------:R-:W-:Y:S02]  /*02e0*/  HFMA2 R11, -RZ, RZ, 0, 0 ;  /* 0x00000000ff0b7431 */ /* 0x000fe400000001ff */
[C---:B------:R-:W-:Y:S02]  /*02f0*/  VIADD R10, R9.reuse, 0xffffffff ;  /* 0xffffffff090a7836 */ /* 0x040fe40000000000 */
[----:B------:R-:W-:Y:S02]  /*0300*/  IMAD R9, R9, 0x4, R1 ;  /* 0x0000000409097824 */ /* 0x000fe400078e0201 */
[----:B------:R-:W-:-:S07]  /*0310*/  IMAD.SHL.U32 R6, R6, 0x2, RZ ;  /* 0x0000000206067824 */ /* 0x000fce00078e00ff */
.L_x_19:
[----:B0-----:R-:W0:Y:S01]  /*0320*/  LDC.64 R4, c[0x0][0x398] ;  /* 0x0000e600ff047b82 */ /* 0x001e220000000a00 */
[----:B------:R-:W-:Y:S01]  /*0330*/  LEA R12, P0, R11, R6, 0x1 ;  /* 0x000000060b0c7211 */ /* 0x000fe200078008ff */
[----:B------:R-:W2:Y:S03]  /*0340*/  LDL R14, [R9+-0x4] ;  /* 0xfffffc00090e7983 */ /* 0x000ea60000100800 */
[----:B------:R-:W-:Y:S02]  /*0350*/  LEA.HI.X.SX32 R13, R6, RZ, 0x1, P0 ;  /* 0x000000ff060d7211 */ /* 0x000fe400000f0eff */
[----:B0-----:R-:W-:-:S04]  /*0360*/  LEA R4, P0, R12, R4, 0x2 ;  /* 0x000000040c047211 */ /* 0x001fc800078010ff */
[----:B------:R-:W-:-:S05]  /*0370*/  LEA.HI.X R5, R12, R5, R13, 0x2, P0 ;  /* 0x000000050c057211 */ /* 0x000fca00000f140d */
[----:B------:R-:W3:Y:S04]  /*0380*/  LDG.E.CONSTANT R13, desc[UR6][R4.64+0x4] ;  /* 0x00000406040d7981 */ /* 0x000ee8000c1e9900 */
[----:B------:R-:W4:Y:S01]  /*0390*/  LDG.E.CONSTANT R12, desc[UR6][R4.64] ;  /* 0x00000006040c7981 */ /* 0x000f22000c1e9900 */
[----:B------:R-:W-:Y:S01]  /*03a0*/  BSSY.RECONVERGENT B0, `(.L_x_14) ;  /* 0x000001d000007945 */ /* 0x000fe20003800200 */
[----:B---3-5:R-:W-:Y:S01]  /*03b0*/  FADD R13, R8, -R13 ;  /* 0x8000000d080d7221 */ /* 0x028fe20000000000 */
[----:B----4-:R-:W-:-:S03]  /*03c0*/  FADD R12, R7, -R12 ;  /* 0x8000000c070c7221 */ /* 0x010fc60000000000 */
[----:B------:R-:W-:-:S04]  /*03d0*/  FMUL R13, R13, R13 ;  /* 0x0000000d0d0d7220 */ /* 0x000fc80000400000 */
[----:B------:R-:W-:-:S05]  /*03e0*/  FFMA R13, R12, R12, R13 ;  /* 0x0000000c0c0d7223 */ /* 0x000fca000000000d */
[----:B--2---:R-:W-:-:S13]  /*03f0*/  FSETP.GT.AND P0, PT, R13, R14, PT ;  /* 0x0000000e0d00720b */ /* 0x004fda0003f04000 */
[----:B------:R-:W-:Y:S05]  /*0400*/  @P0 BRA `(.L_x_15) ;  /* 0x0000000000580947 */ /* 0x000fea0003800000 */
[----:B------:R-:W-:-:S04]  /*0410*/  VIMNMX R4, PT, PT, R10, R11, PT ;  /* 0x0000000b0a047248 */ /* 0x000fc80003fe0100 */
[----:B------:R-:W-:-:S13]  /*0420*/  ISETP.GE.AND P0, PT, R4, 0x1, PT ;  /* 0x000000010400780c */ /* 0x000fda0003f06270 */
[----:B------:R-:W-:Y:S05]  /*0430*/  @!P0 BRA `(.L_x_16) ;  /* 0x0000000000408947 */ /* 0x000fea0003800000 */
[----:B------:R-:W-:Y:S01]  /*0440*/  BSSY.RECONVERGENT B1, `(.L_x_16) ;  /* 0x000000f000017945 */ /* 0x000fe20003800200 */
.L_x_18:
[----:B------:R-:W-:-:S04]  /*0450*/  VIADD R14, R4, 0xffffffff ;  /* 0xffffffff040e7836 */ /* 0x000fc80000000000 */
[----:B0-----:R-:W-:-:S05]  /*0460*/  IMAD R5, R14, 0x4, R1 ;  /* 0x000000040e057824 */ /* 0x001fca00078e0201 */
[----:B------:R-:W2:Y:S02]  /*0470*/  LDL R16, [R5] ;  /* 0x0000000005107983 */ /* 0x000ea40000100800 */
[----:B--2---:R-:W-:-:S13]  /*0480*/  FSETP.GT.AND P0, PT, R16, R13, PT ;  /* 0x0000000d1000720b */ /* 0x004fda0003f04000 */
[----:B------:R-:W-:Y:S05]  /*0490*/  @!P0 BRA `(.L_x_17) ;  /* 0x0000000000248947 */ /* 0x000fea0003800000 */
[----:B------:R-:W-:Y:S02]  /*04a0*/  IMAD R5, R4, 0x4, R1 ;  /* 0x0000000404057824 */ /* 0x000fe400078e0201 */
[----:B------:R-:W-:-:S03]  /*04b0*/  IMAD R12, R14, 0x4, R2 ;  /* 0x000000040e0c7824 */ /* 0x000fc600078e0202 */
[----:B------:R0:W-:Y:S04]  /*04c0*/  STL [R5], R16 ;  /* 0x0000001005007387 */ /* 0x0001e80000100800 */
[----:B------:R-:W2:Y:S01]  /*04d0*/  LDL R12, [R12] ;  /* 0x000000000c0c7983 */ /* 0x000ea20000100800 */
[----:B------:R-:W-:Y:S01]  /*04e0*/  ISETP.GT.U32.AND P0, PT, R4, 0x1, PT ;  /* 0x000000010400780c */ /* 0x000fe20003f04070 */
[----:B------:R-:W-:Y:S02]  /*04f0*/  IMAD.MOV.U32 R4, RZ, RZ, R14 ;  /* 0x000000ffff047224 */ /* 0x000fe400078e000e */
[----:B--2---:R0:W-:Y:S10]  /*0500*/  STL [R5+0x80], R12 ;  /* 0x0000800c05007387 */ /* 0x0041f40000100800 */
[----:B------:R-:W-:Y:S05]  /*0510*/  @P0 BRA `(.L_x_18) ;  /* 0xfffffffc00cc0947 */ /* 0x000fea000383ffff */
[----:B------:R-:W-:-:S07]  /*0520*/  IMAD.MOV.U32 R4, RZ, RZ, RZ ;  /* 0x000000ffff047224 */ /* 0x000fce00078e00ff */
.L_x_17:
[----:B------:R-:W-:Y:S05]  /*0530*/  BSYNC.RECONVERGENT B1 ;  /* 0x0000000000017941 */ /* 0x000fea0003800200 */
.L_x_16:
[----:B------:R-:W-:-:S05]  /*0540*/  IMAD R4, R4, 0x4, R1 ;  /* 0x0000000404047824 */ /* 0x000fca00078e0201 */
[----:B------:R1:W-:Y:S04]  /*0550*/  STL [R4], R13 ;  /* 0x0000000d04007387 */ /* 0x0003e80000100800 */
[----:B------:R1:W-:Y:S02]  /*0560*/  STL [R4+0x80], R11 ;  /* 0x0000800b04007387 */ /* 0x0003e40000100800 */
.L_x_15:
[----:B------:R-:W-:Y:S05]  /*0570*/  BSYNC.RECONVERGENT B0 ;  /* 0x0000000000007941 */ /* 0x000fea0003800200 */
.L_x_14:
[----:B------:R-:W2:Y:S01]  /*0580*/  LDCU UR4, c[0x0][0x388] ;  /* 0x00007100ff0477ac */ /* 0x000ea20008000800 */
[----:B-1----:R-:W-:-:S05]  /*0590*/  VIADD R11, R11, 0x1 ;  /* 0x000000010b0b7836 */ /* 0x002fca0000000000 */
[----:B--2---:R-:W-:-:S13]  /*05a0*/  ISETP.NE.AND P0, PT, R11, UR4, PT ;  /* 0x000000040b007c0c */ /* 0x004fda000bf05270 */
[----:B------:R-:W-:Y:S05]  /*05b0*/  @P0 BRA `(.L_x_19) ;  /* 0xfffffffc00580947 */ /* 0x000fea000383ffff */
.L_x_13:
        /* <DEDUP_REMOVED lines=15> */
.L_x_21:
[----:B0-----:R-:W2:Y:S04]  /*06b0*/  LDL.128 R4, [R24+-0x20] ;  /* 0xffffe00018047983 */ /* 0x001ea80000100c00 */
[----:B------:R-:W3:Y:S04]  /*06c0*/  LDL.128 R8, [R24+-0x10] ;  /* 0xfffff00018087983 */ /* 0x000ee80000100c00 */
[----:B------:R-:W4:Y:S04]  /*06d0*/  LDL.128 R12, [R24] ;  /* 0x00000000180c7983 */ /* 0x000f280000100c00 */
[----:B------:R0:W5:Y:S01]  /*06e0*/  LDL.128 R16, [R24+0x10] ;  /* 0x0000100018107983 */ /* 0x0001620000100c00 */
[----:B------:R-:W-:Y:S01]  /*06f0*/  IMAD.MOV.U32 R23, RZ, RZ, R28 ;  /* 0x000000ffff177224 */ /* 0x000fe200078e001c */
[----:B------:R-:W-:Y:S01]  /*0700*/  IADD3 R26, PT, PT, R26, 0x10, RZ ;  /* 0x000000101a1a7810 */ /* 0x000fe20007ffe0ff */
[----:B------:R-:W-:-:S03]  /*0710*/  IMAD.MOV.U32 R22, RZ, RZ, R27 ;  /* 0x000000ffff167224 */ /* 0x000fc600078e001b */
[----:B------:R-:W-:Y:S02]  /*0720*/  ISETP.NE.AND P1, PT, R26, RZ, PT ;  /* 0x000000ff1a00720c */ /* 0x000fe40003f25270 */
[----:B------:R-:W-:Y:S01]  /*0730*/  IADD3 R27, P2, PT, R22, 0x80, RZ ;  /* 0x00000080161b7810 */ /* 0x000fe20007f5e0ff */
[----:B0-----:R-:W-:Y:S01]  /*0740*/  VIADD R24, R24, 0x40 ;  /* 0x0000004018187836 */ /* 0x001fe20000000000 */
[--C-:B--2---:R-:W-:Y:S01]  /*0750*/  SHF.R.S32.HI R29, RZ, 0x1f, R4.reuse ;  /* 0x0000001fff1d7819 */ /* 0x104fe20000011404 */
[----:B------:R-:W-:Y:S02]  /*0760*/  IMAD.MOV.U32 R28, RZ, RZ, R4 ;  /* 0x000000ffff1c7224 */ /* 0x000fe400078e0004 */
[----:B------:R-:W-:-:S03]  /*0770*/  IMAD.MOV.U32 R4, RZ, RZ, R6 ;  /* 0x000000ffff047224 */ /* 0x000fc600078e0006 */
[----:B------:R0:W-:Y:S02]  /*0780*/  STG.E.64 desc[UR6][R22.64+-0x40], R28 ;  /* 0xffffc01c16007986 */ /* 0x0001e4000c101b06 */
[--C-:B0-----:R-:W-:Y:S01]  /*0790*/  SHF.R.S32.HI R29, RZ, 0x1f, R5.reuse ;  /* 0x0000001fff1d7819 */ /* 0x101fe20000011405 */
[----:B------:R-:W-:Y:S01]  /*07a0*/  IMAD.MOV.U32 R28, RZ, RZ, R5 ;  /* 0x000000ffff1c7224 */ /* 0x000fe200078e0005 */
[----:B------:R-:W-:Y:S02]  /*07b0*/  SHF.R.S32.HI R5, RZ, 0x1f, R6 ;  /* 0x0000001fff057819 */ /* 0x000fe40000011406 */
[----:B---3--:R-:W-:Y:S02]  /*07c0*/  MOV R6, R10 ;  /* 0x0000000a00067202 */ /* 0x008fe40000000f00 */
        /* <DEDUP_REMOVED lines=12> */
[--C-:B0-----:R-:W-:Y:S01]  /*0890*/  SHF.R.S32.HI R29, RZ, 0x1f, R9.reuse ;  /* 0x0000001fff1d7819 */ /* 0x101fe20000011409 */
[----:B------:R-:W-:Y:S01]  /*08a0*/  IMAD.MOV.U32 R28, RZ, RZ, R9 ;  /* 0x000000ffff1c7224 */ /* 0x000fe200078e0009 */
[----:B------:R-:W-:Y:S01]  /*08b0*/  SHF.R.S32.HI R9, RZ, 0x1f, R14 ;  /* 0x0000001fff097819 */ /* 0x000fe2000001140e */
[----:B-----5:R-:W-:Y:S01]  /*08c0*/  IMAD.MOV.U32 R14, RZ, RZ, R17 ;  /* 0x000000ffff0e7224 */ /* 0x020fe200078e0011 */
[--C-:B-1----:R-:W-:Y:S01]  /*08d0*/  SHF.R.S32.HI R5, RZ, 0x1f, R11.reuse ;  /* 0x0000001fff057819 */ /* 0x102fe2000001140b */
[----:B------:R-:W-:Y:S01]  /*08e0*/  IMAD.MOV.U32 R4, RZ, RZ, R11 ;  /* 0x000000ffff047224 */ /* 0x000fe200078e000b */
[----:B------:R0:W-:Y:S01]  /*08f0*/  STG.E.64 desc[UR6][R22.64+-0x18], R28 ;  /* 0xffffe81c16007986 */ /* 0x0001e2000c101b06 */
[----:B------:R-:W-:Y:S01]  /*0900*/  SHF.R.S32.HI R11, RZ, 0x1f, R13 ;  /* 0x0000001fff0b7819 */ /* 0x000fe2000001140d */
[--C-:B--2---:R-:W-:Y:S01]  /*0910*/  IMAD.MOV.U32 R6, RZ, RZ, R15.reuse ;  /* 0x000000ffff067224 */ /* 0x104fe200078e000f */
[----:B------:R-:W-:Y:S01]  /*0920*/  SHF.R.S32.HI R7, RZ, 0x1f, R15 ;  /* 0x0000001fff077819 */ /* 0x000fe2000001140f */
[----:B------:R1:W-:Y:S01]  /*0930*/  STG.E.64 desc[UR6][R22.64+-0x8], R4 ;  /* 0xfffff80416007986 */ /* 0x0003e2000c101b06 */
[----:B------:R-:W-:-:S02]  /*0940*/  SHF.R.S32.HI R15, RZ, 0x1f, R17 ;  /* 0x0000001fff0f7819 */ /* 0x000fc40000011411 */
[----:B------:R-:W-:Y:S01]  /*0950*/  SHF.R.S32.HI R13, RZ, 0x1f, R18 ;  /* 0x0000001fff0d7819 */ /* 0x000fe20000011412 */
[----:B------:R2:W-:Y:S04]  /*0960*/  STG.E.64 desc[UR6][R22.64+0x10], R8 ;  /* 0x0000100816007986 */ /* 0x0005e8000c101b06 */
        /* <DEDUP_REMOVED lines=16> */
.L_x_20:
[----:B------:R-:W-:Y:S05]  /*0a70*/  @!P0 EXIT ;  /* 0x000000000000894d */ /* 0x000fea0003800000 */
[----:B------:R-:W-:Y:S02]  /*0a80*/  ISETP.GE.U32.AND P1, PT, R25, 0x8, PT ;  /* 0x000000081900780c */ /* 0x000fe40003f26070 */
[----:B------:R-:W-:-:S04]  /*0a90*/  LOP3.LUT R24, R20, 0x7, RZ, 0xc0, !PT ;  /* 0x0000000714187812 */ /* 0x000fc800078ec0ff */
[----:B------:R-:W-:-:S07]  /*0aa0*/  ISETP.NE.AND P0, PT, R24, RZ, PT ;  /* 0x000000ff1800720c */ /* 0x000fce0003f05270 */
[----:B------:R-:W-:Y:S06]  /*0ab0*/  @!P1 BRA `(.L_x_22) ;  /* 0x0000000000849947 */ /* 0x000fec0003800000 */
[C---:B------:R-:W-:Y:S01]  /*0ac0*/  IMAD R25, R21.reuse, 0x4, R2 ;  /* 0x0000000415197824 */ /* 0x040fe200078e0202 */
[----:B------:R-:W1:Y:S04]  /*0ad0*/  LDCU.64 UR4, c[0x0][0x3a0] ;  /* 0x00007400ff0477ac */ /* 0x000e680008000a00 */
[----:B0-----:R-:W2:Y:S04]  /*0ae0*/  LDL.128 R4, [R25] ;  /* 0x0000000019047983 */ /* 0x001ea80000100c00 */
[----:B------:R-:W3:Y:S01]  /*0af0*/  LDL.128 R8, [R25+0x10] ;  /* 0x0000100019087983 */ /* 0x000ee20000100c00 */
        /* <DEDUP_REMOVED lines=13> */
[--C-:B---3--:R-:W-:Y:S01]  /*0bd0*/  SHF.R.S32.HI R5, RZ, 0x1f, R8.reuse ;  /* 0x0000001fff057819 */ /* 0x108fe20000011408 */
[----:B------:R-:W-:Y:S01]  /*0be0*/  IMAD.MOV.U32 R4, RZ, RZ, R8 ;  /* 0x000000ffff047224 */ /* 0x000fe200078e0008 */
[----:B------:R-:W-:Y:S01]  /*0bf0*/  SHF.R.S32.HI R7, RZ, 0x1f, R9 ;  /* 0x0000001fff077819 */ /* 0x000fe20000011409 */
[--C-:B------:R-:W-:Y:S01]  /*0c00*/  IMAD.MOV.U32 R26, RZ, RZ, R10.reuse ;  /* 0x000000ffff1a7224 */ /* 0x100fe200078e000a */
[----:B------:R-:W-:Y:S01]  /*0c10*/  SHF.R.S32.HI R27, RZ, 0x1f, R10 ;  /* 0x0000001fff1b7819 */ /* 0x000fe2000001140a */
[--C-:B------:R-:W-:Y:S01]  /*0c20*/  IMAD.MOV.U32 R28, RZ, RZ, R11.reuse ;  /* 0x000000ffff1c7224 */ /* 0x100fe200078e000b */
[----:B------:R-:W-:Y:S01]  /*0c30*/  SHF.R.S32.HI R29, RZ, 0x1f, R11 ;  /* 0x0000001fff1d7819 */ /* 0x000fe2000001140b */
[----:B------:R1:W-:Y:S01]  /*0c40*/  STG.E.64 desc[UR6][R12.64], R16 ;  /* 0x000000100c007986 */ /* 0x0003e2000c101b06 */
[----:B------:R-:W-:-:S03]  /*0c50*/  MOV R6, R9 ;  /* 0x0000000900067202 */ /* 0x000fc60000000f00 */
[----:B------:R1:W-:Y:S04]  /*0c60*/  STG.E.64 desc[UR6][R12.64+0x8], R18 ;  /* 0x000008120c007986 */ /* 0x0003e8000c101b06 */
[----:B------:R1:W-:Y:S04]  /*0c70*/  STG.E.64 desc[UR6][R12.64+0x10], R22 ;  /* 0x000010160c007986 */ /* 0x0003e8000c101b06 */
[----:B------:R1:W-:Y:S04]  /*0c80*/  STG.E.64 desc[UR6][R12.64+0x18], R14 ;  /* 0x0000180e0c007986 */ /* 0x0003e8000c101b06 */
[----:B------:R1:W-:Y:S04]  /*0c90*/  STG.E.64 desc[UR6][R12.64+0x20], R4 ;  /* 0x000020040c007986 */ /* 0x0003e8000c101b06 */
[----:B------:R1:W-:Y:S04]  /*0ca0*/  STG.E.64 desc[UR6][R12.64+0x28], R6 ;  /* 0x000028060c007986 */ /* 0x0003e8000c101b06 */
[----:B------:R1:W-:Y:S04]  /*0cb0*/  STG.E.64 desc[UR6][R12.64+0x30], R26 ;  /* 0x0000301a0c007986 */ /* 0x0003e8000c101b06 */
[----:B------:R1:W-:Y:S02]  /*0cc0*/  STG.E.64 desc[UR6][R12.64+0x38], R28 ;  /* 0x0000381c0c007986 */ /* 0x0003e4000c101b06 */
.L_x_22:
        /* <DEDUP_REMOVED lines=8> */
[----:B------:R-:W-:Y:S02]  /*0d50*/  IADD3 R8, P1, PT, R0, R21, RZ ;  /* 0x0000001500087210 */ /* 0x000fe40007f3e0ff */
[----:B------:R-:W-:-:S03]  /*0d60*/  IADD3 R21, PT, PT, R21, 0x4, RZ ;  /* 0x0000000415157810 */ /* 0x000fc60007ffe0ff */
        /* <DEDUP_REMOVED lines=15> */
.L_x_23:
[----:B------:R-:W-:Y:S05]  /*0e60*/  @!P0 EXIT ;  /* 0x000000000000894d */ /* 0x000fea0003800000 */
[----:B------:R-:W3:Y:S01]  /*0e70*/  LDCU.64 UR4, c[0x0][0x3a0] ;  /* 0x00007400ff0477ac */ /* 0x000ee20008000a00 */
[----:B-1----:R-:W-:Y:S01]  /*0e80*/  IADD3 R7, P0, PT, R0, R21, RZ ;  /* 0x0000001500077210 */ /* 0x002fe20007f1e0ff */
[----:B------:R-:W-:Y:S02]  /*0e90*/  IMAD R21, R21, 0x4, R2 ;  /* 0x0000000415157824 */ /* 0x000fe400078e0202 */
[----:B------:R-:W-:Y:S02]  /*0ea0*/  IMAD.MOV R20, RZ, RZ, -R20 ;  /* 0x000000ffff147224 */ /* 0x000fe400078e0a14 */
[----:B------:R-:W-:Y:S01]  /*0eb0*/  IMAD.X R4, RZ, RZ, R3, P0 ;  /* 0x000000ffff047224 */ /* 0x000fe200000e0603 */
[----:B---3--:R-:W-:-:S04]  /*0ec0*/  LEA R0, P1, R7, UR4, 0x3 ;  /* 0x0000000407007c11 */ /* 0x008fc8000f8218ff */
[----:B------:R-:W-:-:S09]  /*0ed0*/  LEA.HI.X R7, R7, UR5, R4, 0x3, P1 ;  /* 0x0000000507077c11 */ /* 0x000fd200088f1c04 */
.L_x_24:
        /* <DEDUP_REMOVED lines=12> */
.L_x_25:
        /* <DEDUP_REMOVED lines=14> */
.L_x_27:


//--------------------- .nv.shared.reserved.0     --------------------------
	.section	.nv.shared.reserved.0,"aw",@nobits
	.weak		__nv_reservedSMEM_offset_0_alias
	.size		__nv_reservedSMEM_offset_0_alias, 0, 64
	.other		__nv_reservedSMEM_offset_0_alias,@"STO_CUDA_RESERVED_SHARED STV_DEFAULT"
__nv_reservedSMEM_offset_0_alias:
	.zero		0
	.zero		64


//--------------------- .nv.constant0._Z28k_nearest_neighbor_3d_kerneliiiiPKfS0_Pl --------------------------
	.section	.nv.constant0._Z28k_nearest_neighbor_3d_kerneliiiiPKfS0_Pl,"a",@progbits
	.sectionflags	@""
	.align	4
.nv.constant0._Z28k_nearest_neighbor_3d_kerneliiiiPKfS0_Pl:
	.zero		936


//--------------------- .nv.constant0._Z28k_nearest_neighbor_2d_kerneliiiiPKfS0_Pl --------------------------
	.section	.nv.constant0._Z28k_nearest_neighbor_2d_kerneliiiiPKfS0_Pl,"a",@progbits
	.sectionflags	@""
	.align	4
.nv.constant0._Z28k_nearest_neighbor_2d_kerneliiiiPKfS0_Pl:
	.zero		936


//--------------------- SYMBOLS --------------------------

	.type		.nv.reservedSmem.offset0,@object
	.size		.nv.reservedSmem.offset0,0x4
